	.target	sm_90a

	.elftype	@"ET_EXEC"


//--------------------- .note.nv.tkinfo           --------------------------
	.section	.note.nv.tkinfo,"",@"SHT_NOTE"
	.sectionflags	@"SHF_NOTE_NV_TKINFO"
	.tkinfo
        /*0018*/ 	.word	0x00000002
        /*0030*/ 	.string	""
        /*0030*/ 	.string	"ptxas"
        /*0030*/ 	.string	"Cuda compilation tools, release 13.0, V13.0.88"
        /*0030*/ 	.string	"Build cuda_13.0.r13.0/compiler.36424714_0"
        /*0030*/ 	.string	"-arch sm_90a -m 64 "



//--------------------- .note.nv.cuinfo           --------------------------
	.section	.note.nv.cuinfo,"",@"SHT_NOTE"
	.sectionflags	@"SHF_NOTE_NV_CUINFO"
        /*0018*/ 	.short	0x0002
        /*001a*/ 	.short	0x005a
        /*001c*/ 	.short	0x0082
	.zero		2


//--------------------- .nv.info                  --------------------------
	.section	.nv.info,"",@"SHT_CUDA_INFO"
	.align	4


	//----- nvinfo : EIATTR_REGCOUNT
	.align		4
        /*0000*/ 	.byte	0x04, 0x2f
        /*0002*/ 	.short	(.L_15 - .L_14)
	.align		4
.L_14:
        /*0004*/ 	.word	index@(_ZN7cutlass13device_kernelINS_4gemm6kernel13GemmUniversalIN4cute5tupleIJiiiiEEENS1_10collective13CollectiveMmaINS1_34MainloopSm90TmaGmmaWarpSpecializedILi3ENS5_IJNS4_1CILi1EEESB_SB_EEENS1_32KernelTmaWarpSpecializedPingpongEEENS5_IJNSA_ILi64EEESF_SF_EEENS_10bfloat16_tENS5_IJlSB_lEEESH_SI_NS4_8TiledMMAINS4_8MMA_AtomIJNS4_4SM904GMMA27MMA_64x64x16_F32BF16BF16_SSILNSM_5MajorE0ELSO_0ELNSM_7ScaleInE1ELSP_1EEEEEENS4_6LayoutISC_NS5_IJNSA_ILi0EEEST_ST_EEEEENS5_IJNS4_10UnderscoreESW_SW_EEEEENS4_13SM90_TMA_LOADENS4_14ComposedLayoutINS4_7SwizzleILi3ELi4ELi3EEENS4_18smem_ptr_flag_bitsILi16EEENSS_INS5_IJNSA_ILi8EEESF_EEENS5_IJSF_SB_EEEEEEEvNS4_8identityESZ_S19_vS1A_EENS_8epilogue10collective6detail29Sm90TmaWarpSpecializedAdapterINS1D_15DefaultEpilogueISH_SI_SI_NS1C_6thread17LinearCombinationISH_Li1EffLNS1H_9ScaleType4KindE0ELNS_15FloatRoundStyleE2ESH_EENS1_15EpilogueDefaultEEEEEvvEEEEvNT_6ParamsE)
        /*0008*/ 	.word	0x000000a8


	//----- nvinfo : EIATTR_FRAME_SIZE
	.align		4
.L_15:
        /*000c*/ 	.byte	0x04, 0x11
        /*000e*/ 	.short	(.L_17 - .L_16)
	.align		4
.L_16:
        /*0010*/ 	.word	index@(_ZN7cutlass13device_kernelINS_4gemm6kernel13GemmUniversalIN4cute5tupleIJiiiiEEENS1_10collective13CollectiveMmaINS1_34MainloopSm90TmaGmmaWarpSpecializedILi3ENS5_IJNS4_1CILi1EEESB_SB_EEENS1_32KernelTmaWarpSpecializedPingpongEEENS5_IJNSA_ILi64EEESF_SF_EEENS_10bfloat16_tENS5_IJlSB_lEEESH_SI_NS4_8TiledMMAINS4_8MMA_AtomIJNS4_4SM904GMMA27MMA_64x64x16_F32BF16BF16_SSILNSM_5MajorE0ELSO_0ELNSM_7ScaleInE1ELSP_1EEEEEENS4_6LayoutISC_NS5_IJNSA_ILi0EEEST_ST_EEEEENS5_IJNS4_10UnderscoreESW_SW_EEEEENS4_13SM90_TMA_LOADENS4_14ComposedLayoutINS4_7SwizzleILi3ELi4ELi3EEENS4_18smem_ptr_flag_bitsILi16EEENSS_INS5_IJNSA_ILi8EEESF_EEENS5_IJSF_SB_EEEEEEEvNS4_8identityESZ_S19_vS1A_EENS_8epilogue10collective6detail29Sm90TmaWarpSpecializedAdapterINS1D_15DefaultEpilogueISH_SI_SI_NS1C_6thread17LinearCombinationISH_Li1EffLNS1H_9ScaleType4KindE0ELNS_15FloatRoundStyleE2ESH_EENS1_15EpilogueDefaultEEEEEvvEEEEvNT_6ParamsE)
        /*0014*/ 	.word	0x00000008


	//----- nvinfo : EIATTR_MIN_STACK_SIZE
	.align		4
.L_17:
        /*0018*/ 	.byte	0x04, 0x12
        /*001a*/ 	.short	(.L_19 - .L_18)
	.align		4
.L_18:
        /*001c*/ 	.word	index@(_ZN7cutlass13device_kernelINS_4gemm6kernel13GemmUniversalIN4cute5tupleIJiiiiEEENS1_10collective13CollectiveMmaINS1_34MainloopSm90TmaGmmaWarpSpecializedILi3ENS5_IJNS4_1CILi1EEESB_SB_EEENS1_32KernelTmaWarpSpecializedPingpongEEENS5_IJNSA_ILi64EEESF_SF_EEENS_10bfloat16_tENS5_IJlSB_lEEESH_SI_NS4_8TiledMMAINS4_8MMA_AtomIJNS4_4SM904GMMA27MMA_64x64x16_F32BF16BF16_SSILNSM_5MajorE0ELSO_0ELNSM_7ScaleInE1ELSP_1EEEEEENS4_6LayoutISC_NS5_IJNSA_ILi0EEEST_ST_EEEEENS5_IJNS4_10UnderscoreESW_SW_EEEEENS4_13SM90_TMA_LOADENS4_14ComposedLayoutINS4_7SwizzleILi3ELi4ELi3EEENS4_18smem_ptr_flag_bitsILi16EEENSS_INS5_IJNSA_ILi8EEESF_EEENS5_IJSF_SB_EEEEEEEvNS4_8identityESZ_S19_vS1A_EENS_8epilogue10collective6detail29Sm90TmaWarpSpecializedAdapterINS1D_15DefaultEpilogueISH_SI_SI_NS1C_6thread17LinearCombinationISH_Li1EffLNS1H_9ScaleType4KindE0ELNS_15FloatRoundStyleE2ESH_EENS1_15EpilogueDefaultEEEEEvvEEEEvNT_6ParamsE)
        /*0020*/ 	.word	0x00000008
.L_19:


//--------------------- .nv.compat                --------------------------
	.section	.nv.compat,"",@"SHT_CUDA_COMPAT_INFO"
	.align	4
        /*0000*/ 	.byte	0x02, 0x09, 0x01, 0x00, 0x02, 0x02, 0x04, 0x00, 0x02, 0x05, 0x05, 0x00, 0x03, 0x07, 0x01, 0x01
        /*0010*/ 	.byte	0x02, 0x03, 0x01, 0x00, 0x02, 0x06, 0x01, 0x00, 0x04, 0x0b, 0x08, 0x00, 0x00, 0x00, 0x00, 0x00
        /*0020*/ 	.byte	0x00, 0x00, 0x00, 0x00


//--------------------- .nv.info._ZN7cutlass13device_kernelINS_4gemm6kernel13GemmUniversalIN4cute5tupleIJiiiiEEENS1_10collective13CollectiveMmaINS1_34MainloopSm90TmaGmmaWarpSpecializedILi3ENS5_IJNS4_1CILi1EEESB_SB_EEENS1_32KernelTmaWarpSpecializedPingpongEEENS5_IJNSA_ILi64EEESF_SF_EEENS_10bfloat16_tENS5_IJlSB_lEEESH_SI_NS4_8TiledMMAINS4_8MMA_AtomIJNS4_4SM904GMMA27MMA_64x64x16_F32BF16BF16_SSILNSM_5MajorE0ELSO_0ELNSM_7ScaleInE1ELSP_1EEEEEENS4_6LayoutISC_NS5_IJNSA_ILi0EEEST_ST_EEEEENS5_IJNS4_10UnderscoreESW_SW_EEEEENS4_13SM90_TMA_LOADENS4_14ComposedLayoutINS4_7SwizzleILi3ELi4ELi3EEENS4_18smem_ptr_flag_bitsILi16EEENSS_INS5_IJNSA_ILi8EEESF_EEENS5_IJSF_SB_EEEEEEEvNS4_8identityESZ_S19_vS1A_EENS_8epilogue10collective6detail29Sm90TmaWarpSpecializedAdapterINS1D_15DefaultEpilogueISH_SI_SI_NS1C_6thread17LinearCombinationISH_Li1EffLNS1H_9ScaleType4KindE0ELNS_15FloatRoundStyleE2ESH_EENS1_15EpilogueDefaultEEEEEvvEEEEvNT_6ParamsE --------------------------
	.section	.nv.info._ZN7cutlass13device_kernelINS_4gemm6kernel13GemmUniversalIN4cute5tupleIJiiiiEEENS1_10collective13CollectiveMmaINS1_34MainloopSm90TmaGmmaWarpSpecializedILi3ENS5_IJNS4_1CILi1EEESB_SB_EEENS1_32KernelTmaWarpSpecializedPingpongEEENS5_IJNSA_ILi64EEESF_SF_EEENS_10bfloat16_tENS5_IJlSB_lEEESH_SI_NS4_8TiledMMAINS4_8MMA_AtomIJNS4_4SM904GMMA27MMA_64x64x16_F32BF16BF16_SSILNSM_5MajorE0ELSO_0ELNSM_7ScaleInE1ELSP_1EEEEEENS4_6LayoutISC_NS5_IJNSA_ILi0EEEST_ST_EEEEENS5_IJNS4_10UnderscoreESW_SW_EEEEENS4_13SM90_TMA_LOADENS4_14ComposedLayoutINS4_7SwizzleILi3ELi4ELi3EEENS4_18smem_ptr_flag_bitsILi16EEENSS_INS5_IJNSA_ILi8EEESF_EEENS5_IJSF_SB_EEEEEEEvNS4_8identityESZ_S19_vS1A_EENS_8epilogue10collective6detail29Sm90TmaWarpSpecializedAdapterINS1D_15DefaultEpilogueISH_SI_SI_NS1C_6thread17LinearCombinationISH_Li1EffLNS1H_9ScaleType4KindE0ELNS_15FloatRoundStyleE2ESH_EENS1_15EpilogueDefaultEEEEEvvEEEEvNT_6ParamsE,"",@"SHT_CUDA_INFO"
	.sectionflags	@""
	.align	4


	//----- nvinfo : EIATTR_CUDA_API_VERSION
	.align		4
        /*0000*/ 	.byte	0x04, 0x37
        /*0002*/ 	.short	(.L_21 - .L_20)
.L_20:
        /*0004*/ 	.word	0x00000082


	//----- nvinfo : EIATTR_KPARAM_INFO
	.align		4
.L_21:
        /*0008*/ 	.byte	0x04, 0x17
        /*000a*/ 	.short	(.L_23 - .L_22)
.L_22:
        /*000c*/ 	.word	0x00000000
        /*0010*/ 	.short	0x0000
        /*0012*/ 	.short	0x0070
        /*0014*/ 	.byte	0x00, 0xf0, 0x01, 0x10


	//----- nvinfo : EIATTR_SPARSE_MMA_MASK
	.align		4
.L_23:
        /*0018*/ 	.byte	0x03, 0x50
        /*001a*/ 	.short	0x0000


	//----- nvinfo : EIATTR_MAXREG_COUNT
	.align		4
        /*001c*/ 	.byte	0x03, 0x1b
        /*001e*/ 	.short	0x00a8


	//----- nvinfo : EIATTR_NUM_BARRIERS
	.align		4
        /*0020*/ 	.byte	0x02, 0x4c
        /*0022*/ 	.byte	0x01
	.zero		1


	//----- nvinfo : EIATTR_EXTERNS
	.align		4
        /*0024*/ 	.byte	0x04, 0x0f
        /*0026*/ 	.short	(.L_25 - .L_24)


	//   ....[0]....
	.align		4
.L_24:
        /*0028*/ 	.word	index@(__assertfail)


	//----- nvinfo : EIATTR_ANNOTATIONS
	.align		4
.L_25:
        /*002c*/ 	.byte	0x04, 0x55
        /*002e*/ 	.short	(.L_27 - .L_26)


	//   ....[0]....
.L_26:
        /*0030*/ 	.word	0x00000001
        /*0034*/ 	.byte	0xb0, 0x0a, 0x00, 0x00, 0x01, 0x00, 0x00, 0x00, 0xd0, 0x42, 0x00, 0x00, 0x01, 0x00, 0x00, 0x00
        /*0044*/ 	.byte	0xc0, 0x4e, 0x00, 0x00


	//----- nvinfo : EIATTR_MERCURY_ISA_VERSION
	.align		4
.L_27:
        /*0048*/ 	.byte	0x03, 0x5f
        /*004a*/ 	.short	0x0101


	//----- nvinfo : EIATTR_INT_WARP_WIDE_INSTR_OFFSETS
	.align		4
        /*004c*/ 	.byte	0x04, 0x31
        /*004e*/ 	.short	(.L_29 - .L_28)


	//   ....[0]....
.L_28:
        /*0050*/ 	.word	0x000003c0


	//   ....[1]....
        /*0054*/ 	.word	0x000003e0


	//   ....[2]....
        /*0058*/ 	.word	0x00000460


	//   ....[3]....
        /*005c*/ 	.word	0x00000470


	//   ....[4]....
        /*0060*/ 	.word	0x00000480


	//   ....[5]....
        /*0064*/ 	.word	0x000004a0


	//   ....[6]....
        /*0068*/ 	.word	0x00000530


	//   ....[7]....
        /*006c*/ 	.word	0x00000550


	//----- nvinfo : EIATTR_COOP_GROUP_MASK_REGIDS
	.align		4
.L_29:
        /*0070*/ 	.byte	0x04, 0x29
        /*0072*/ 	.short	(.L_31 - .L_30)


	//   ....[0]....
.L_30:
        /*0074*/ 	.word	0xffffffff


	//   ....[1]....
        /*0078*/ 	.word	0xffffffff


	//   ....[2]....
        /*007c*/ 	.word	0xffffffff


	//   ....[3]....
        /*0080*/ 	.word	0xffffffff


	//   ....[4]....
        /*0084*/ 	.word	0xffffffff


	//   ....[5]....
        /*0088*/ 	.word	0xffffffff


	//----- nvinfo : EIATTR_COOP_GROUP_INSTR_OFFSETS
	.align		4
.L_31:
        /*008c*/ 	.byte	0x04, 0x28
        /*008e*/ 	.short	(.L_33 - .L_32)


	//   ....[0]....
.L_32:
        /*0090*/ 	.word	0x00000070


	//   ....[1]....
        /*0094*/ 	.word	0x00000080


	//   ....[2]....
        /*0098*/ 	.word	0x00000140


	//   ....[3]....
        /*009c*/ 	.word	0x000002b0


	//   ....[4]....
        /*00a0*/ 	.word	0x000002f0


	//   ....[5]....
        /*00a4*/ 	.word	0x00000340


	//----- nvinfo : EIATTR_REG_RECONFIG
	.align		4
.L_33:
        /*00a8*/ 	.byte	0x01, 0x54
	.zero		2


	//----- nvinfo : EIATTR_SYSCALL_OFFSETS
	.align		4
        /*00ac*/ 	.byte	0x04, 0x46
        /*00ae*/ 	.short	(.L_35 - .L_34)


	//   ....[0]....
.L_34:
        /*00b0*/ 	.word	0x000015e0


	//----- nvinfo : EIATTR_MBARRIER_INSTR_OFFSETS
	.align		4
.L_35:
        /*00b4*/ 	.byte	0x04, 0x39
        /*00b6*/ 	.short	(.L_37 - .L_36)


	//   ....[0]....
.L_36:
        /*00b8*/ 	.word	0x00000240
        /*00bc*/ 	.word	0x000000ff
        /*00c0*/ 	.word	0x00000000
        /*00c4*/ 	.short	0x0100
        /*00c6*/ 	.byte	0x08
	.zero		1


	//   ....[1]....
        /*00c8*/ 	.word	0x00000250
        /*00cc*/ 	.word	0x000000ff
        /*00d0*/ 	.word	0x00000018
        /*00d4*/ 	.short	0x0100
        /*00d6*/ 	.byte	0x08
	.zero		1


	//   ....[2]....
        /*00d8*/ 	.word	0x00000260
        /*00dc*/ 	.word	0x000000ff
        /*00e0*/ 	.word	0x00000008
        /*00e4*/ 	.short	0x0100
        /*00e6*/ 	.byte	0x08
	.zero		1


	//   ....[3]....
        /*00e8*/ 	.word	0x00000270
        /*00ec*/ 	.word	0x000000ff
        /*00f0*/ 	.word	0x00000020
        /*00f4*/ 	.short	0x0100
        /*00f6*/ 	.byte	0x08
	.zero		1


	//   ....[4]....
        /*00f8*/ 	.word	0x00000280
        /*00fc*/ 	.word	0x000000ff
        /*0100*/ 	.word	0x00000010
        /*0104*/ 	.short	0x0100
        /*0106*/ 	.byte	0x08
	.zero		1


	//   ....[5]....
        /*0108*/ 	.word	0x00000290
        /*010c*/ 	.word	0x000000ff
        /*0110*/ 	.word	0x00000028
        /*0114*/ 	.short	0x0100
        /*0116*/ 	.byte	0x08
	.zero		1


	//   ....[6]....
        /*0118*/ 	.word	0x00000590
        /*011c*/ 	.word	0x000000ff
        /*0120*/ 	.word	0x00000060
        /*0124*/ 	.short	0x0100
        /*0126*/ 	.byte	0x08
	.zero		1


	//   ....[7]....
        /*0128*/ 	.word	0x00000600
        /*012c*/ 	.word	0x000000ff
        /*0130*/ 	.word	0x00000068
        /*0134*/ 	.short	0x0100
        /*0136*/ 	.byte	0x08
	.zero		1


	//   ....[8]....
        /*0138*/ 	.word	0x00000620
        /*013c*/ 	.word	0x000000ff
        /*0140*/ 	.word	0x00000040
        /*0144*/ 	.short	0x0100
        /*0146*/ 	.byte	0x09
	.zero		1


	//   ....[9]....
        /*0148*/ 	.word	0x00000630
        /*014c*/ 	.word	0x000000ff
        /*0150*/ 	.word	0x00000048
        /*0154*/ 	.short	0x0100
        /*0156*/ 	.byte	0x09
	.zero		1


	//   ....[10]....
        /*0158*/ 	.word	0x00000640
        /*015c*/ 	.word	0x000000ff
        /*0160*/ 	.word	0x00000050
        /*0164*/ 	.short	0x0100
        /*0166*/ 	.byte	0x09
	.zero		1


	//   ....[11]....
        /*0168*/ 	.word	0x00000650
        /*016c*/ 	.word	0x000000ff
        /*0170*/ 	.word	0x00000058
        /*0174*/ 	.short	0x0100
        /*0176*/ 	.byte	0x09
	.zero		1


	//   ....[12]....
        /*0178*/ 	.word	0x000014c0
        /*017c*/ 	.word	0x0000003d
        /*0180*/ 	.word	0x00000000
        /*0184*/ 	.short	0x010a
        /*0186*/ 	.byte	0x2a
	.zero		1


	//   ....[13]....
        /*0188*/ 	.word	0x00001660
        /*018c*/ 	.word	0x00000003
        /*0190*/ 	.word	0x00000000
        /*0194*/ 	.short	0x010a
        /*0196*/ 	.byte	0x3f
	.zero		1


	//   ....[14]....
        /*0198*/ 	.word	0x000016a0
        /*019c*/ 	.word	0x00000003
        /*01a0*/ 	.word	0x00000000
        /*01a4*/ 	.short	0x010a
        /*01a6*/ 	.byte	0x3f
	.zero		1


	//   ....[15]....
        /*01a8*/ 	.word	0x000019a0
        /*01ac*/ 	.word	0x000000ff
        /*01b0*/ 	.word	0x00000000
        /*01b4*/ 	.short	0x010a
        /*01b6*/ 	.byte	0x04
	.zero		1


	//   ....[16]....
        /*01b8*/ 	.word	0x000019e0
        /*01bc*/ 	.word	0x000000ff
        /*01c0*/ 	.word	0x00000000
        /*01c4*/ 	.short	0x010a
        /*01c6*/ 	.byte	0x04
	.zero		1


	//   ....[17]....
        /*01c8*/ 	.word	0x00001c40
        /*01cc*/ 	.word	0x000000ff
        /*01d0*/ 	.word	0x00000000
        /*01d4*/ 	.short	0x0101
        /*01d6*/ 	.byte	0x04
	.zero		1


	//   ....[18]....
        /*01d8*/ 	.word	0x00001d30
        /*01dc*/ 	.word	0x0000003e
        /*01e0*/ 	.word	0x00000000
        /*01e4*/ 	.short	0x0101
        /*01e6*/ 	.byte	0x2f
	.zero		1


	//   ....[19]....
        /*01e8*/ 	.word	0x00001e00
        /*01ec*/ 	.word	0x000000ff
        /*01f0*/ 	.word	0x00000000
        /*01f4*/ 	.short	0x0101
        /*01f6*/ 	.byte	0x06
	.zero		1


	//   ....[20]....
        /*01f8*/ 	.word	0x00001eb0
        /*01fc*/ 	.word	0x0000003d
        /*0200*/ 	.word	0x00000010
        /*0204*/ 	.short	0x010a
        /*0206*/ 	.byte	0x2a
	.zero		1


	//   ....[21]....
        /*0208*/ 	.word	0x000042f0
        /*020c*/ 	.word	0x00000040
        /*0210*/ 	.word	0x00000000
        /*0214*/ 	.short	0x0101
        /*0216*/ 	.byte	0x2f
	.zero		1


	//   ....[22]....
        /*0218*/ 	.word	0x00004c50
        /*021c*/ 	.word	0x0000000a
        /*0220*/ 	.word	0x00000018
        /*0224*/ 	.short	0x010a
        /*0226*/ 	.byte	0x3f
	.zero		1


	//   ....[23]....
        /*0228*/ 	.word	0x00004fd0
        /*022c*/ 	.word	0x00000005
        /*0230*/ 	.word	0x00000068
        /*0234*/ 	.short	0x0101
        /*0236*/ 	.byte	0x3f
	.zero		1


	//   ....[24]....
        /*0238*/ 	.word	0x00005750
        /*023c*/ 	.word	0x00000009
        /*0240*/ 	.word	0x00000000
        /*0244*/ 	.short	0x010a
        /*0246*/ 	.byte	0x3f
	.zero		1


	//   ....[25]....
        /*0248*/ 	.word	0x000057d0
        /*024c*/ 	.word	0x00000006
        /*0250*/ 	.word	0x00000000
        /*0254*/ 	.short	0x010a
        /*0256*/ 	.byte	0x3f
	.zero		1


	//   ....[26]....
        /*0258*/ 	.word	0x00005860
        /*025c*/ 	.word	0x00000003
        /*0260*/ 	.word	0x00000000
        /*0264*/ 	.short	0x010a
        /*0266*/ 	.byte	0x3f
	.zero		1


	//   ....[27]....
        /*0268*/ 	.word	0x000058c0
        /*026c*/ 	.word	0x0000003f
        /*0270*/ 	.word	0x00000000
        /*0274*/ 	.short	0x010a
        /*0276*/ 	.byte	0x3f
	.zero		1


	//   ....[28]....
        /*0278*/ 	.word	0x00005910
        /*027c*/ 	.word	0x00000003
        /*0280*/ 	.word	0x00000000
        /*0284*/ 	.short	0x010a
        /*0286*/ 	.byte	0x3f
	.zero		1


	//   ....[29]....
        /*0288*/ 	.word	0x00005970
        /*028c*/ 	.word	0x00000004
        /*0290*/ 	.word	0x00000000
        /*0294*/ 	.short	0x010a
        /*0296*/ 	.byte	0x3f
	.zero		1


	//   ....[30]....
        /*0298*/ 	.word	0x000059c0
        /*029c*/ 	.word	0x0000003f
        /*02a0*/ 	.word	0x00000010
        /*02a4*/ 	.short	0x010a
        /*02a6*/ 	.byte	0x3f
	.zero		1


	//   ....[31]....
        /*02a8*/ 	.word	0x00005a90
        /*02ac*/ 	.word	0x0000000a
        /*02b0*/ 	.word	0x00000018
        /*02b4*/ 	.short	0x010a
        /*02b6*/ 	.byte	0x3f
	.zero		1


	//   ....[32]....
        /*02b8*/ 	.word	0x00005b60
        /*02bc*/ 	.word	0x00000009
        /*02c0*/ 	.word	0x00000000
        /*02c4*/ 	.short	0x010a
        /*02c6*/ 	.byte	0x3f
	.zero		1


	//   ....[33]....
        /*02c8*/ 	.word	0x00005bb0
        /*02cc*/ 	.word	0x00000006
        /*02d0*/ 	.word	0x00000000
        /*02d4*/ 	.short	0x010a
        /*02d6*/ 	.byte	0x3f
	.zero		1


	//----- nvinfo : EIATTR_NUM_MBARRIERS
	.align		4
.L_37:
        /*02d8*/ 	.byte	0x03, 0x38
        /*02da*/ 	.short	0x000c


	//----- nvinfo : EIATTR_EXIT_INSTR_OFFSETS
	.align		4
        /*02dc*/ 	.byte	0x04, 0x1c
        /*02de*/ 	.short	(.L_39 - .L_38)


	//   ....[0]....
.L_38:
        /*02e0*/ 	.word	0x00001160


	//   ....[1]....
        /*02e4*/ 	.word	0x000011c0


	//   ....[2]....
        /*02e8*/ 	.word	0x00004980


	//   ....[3]....
        /*02ec*/ 	.word	0x000049b0


	//   ....[4]....
        /*02f0*/ 	.word	0x000058b0


	//----- nvinfo : EIATTR_MAX_THREADS
	.align		4
.L_39:
        /*02f4*/ 	.byte	0x04, 0x05
        /*02f6*/ 	.short	(.L_41 - .L_40)
.L_40:
        /*02f8*/ 	.word	0x00000180
        /*02fc*/ 	.word	0x00000001
        /*0300*/ 	.word	0x00000001


	//----- nvinfo : EIATTR_CRS_STACK_SIZE
	.align		4
.L_41:
        /*0304*/ 	.byte	0x04, 0x1e
        /*0306*/ 	.short	(.L_43 - .L_42)
.L_42:
        /*0308*/ 	.word	0x00000000


	//----- nvinfo : EIATTR_CBANK_PARAM_SIZE
	.align		4
.L_43:
        /*030c*/ 	.byte	0x03, 0x19
        /*030e*/ 	.short	0x0470


	//----- nvinfo : EIATTR_PARAM_CBANK
	.align		4
        /*0310*/ 	.byte	0x04, 0x0a
        /*0312*/ 	.short	(.L_45 - .L_44)
	.align		4
.L_44:
        /*0314*/ 	.word	index@(.nv.constant0._ZN7cutlass13device_kernelINS_4gemm6kernel13GemmUniversalIN4cute5tupleIJiiiiEEENS1_10collective13CollectiveMmaINS1_34MainloopSm90TmaGmmaWarpSpecializedILi3ENS5_IJNS4_1CILi1EEESB_SB_EEENS1_32KernelTmaWarpSpecializedPingpongEEENS5_IJNSA_ILi64EEESF_SF_EEENS_10bfloat16_tENS5_IJlSB_lEEESH_SI_NS4_8TiledMMAINS4_8MMA_AtomIJNS4_4SM904GMMA27MMA_64x64x16_F32BF16BF16_SSILNSM_5MajorE0ELSO_0ELNSM_7ScaleInE1ELSP_1EEEEEENS4_6LayoutISC_NS5_IJNSA_ILi0EEEST_ST_EEEEENS5_IJNS4_10UnderscoreESW_SW_EEEEENS4_13SM90_TMA_LOADENS4_14ComposedLayoutINS4_7SwizzleILi3ELi4ELi3EEENS4_18smem_ptr_flag_bitsILi16EEENSS_INS5_IJNSA_ILi8EEESF_EEENS5_IJSF_SB_EEEEEEEvNS4_8identityESZ_S19_vS1A_EENS_8epilogue10collective6detail29Sm90TmaWarpSpecializedAdapterINS1D_15DefaultEpilogueISH_SI_SI_NS1C_6thread17LinearCombinationISH_Li1EffLNS1H_9ScaleType4KindE0ELNS_15FloatRoundStyleE2ESH_EENS1_15EpilogueDefaultEEEEEvvEEEEvNT_6ParamsE)
        /*0318*/ 	.short	0x0210
        /*031a*/ 	.short	0x0470


	//----- nvinfo : EIATTR_SW_WAR
	.align		4
.L_45:
        /*031c*/ 	.byte	0x04, 0x36
        /*031e*/ 	.short	(.L_47 - .L_46)
.L_46:
        /*0320*/ 	.word	0x00000008
.L_47:


//--------------------- .nv.callgraph             --------------------------
	.section	.nv.callgraph,"",@"SHT_CUDA_CALLGRAPH"
	.align	4
	.sectionentsize	8
	.align		4
        /*0000*/ 	.word	0x00000000
	.align		4
        /*0004*/ 	.word	0xffffffff
	.align		4
        /*0008*/ 	.word	index@(_ZN7cutlass13device_kernelINS_4gemm6kernel13GemmUniversalIN4cute5tupleIJiiiiEEENS1_10collective13CollectiveMmaINS1_34MainloopSm90TmaGmmaWarpSpecializedILi3ENS5_IJNS4_1CILi1EEESB_SB_EEENS1_32KernelTmaWarpSpecializedPingpongEEENS5_IJNSA_ILi64EEESF_SF_EEENS_10bfloat16_tENS5_IJlSB_lEEESH_SI_NS4_8TiledMMAINS4_8MMA_AtomIJNS4_4SM904GMMA27MMA_64x64x16_F32BF16BF16_SSILNSM_5MajorE0ELSO_0ELNSM_7ScaleInE1ELSP_1EEEEEENS4_6LayoutISC_NS5_IJNSA_ILi0EEEST_ST_EEEEENS5_IJNS4_10UnderscoreESW_SW_EEEEENS4_13SM90_TMA_LOADENS4_14ComposedLayoutINS4_7SwizzleILi3ELi4ELi3EEENS4_18smem_ptr_flag_bitsILi16EEENSS_INS5_IJNSA_ILi8EEESF_EEENS5_IJSF_SB_EEEEEEEvNS4_8identityESZ_S19_vS1A_EENS_8epilogue10collective6detail29Sm90TmaWarpSpecializedAdapterINS1D_15DefaultEpilogueISH_SI_SI_NS1C_6thread17LinearCombinationISH_Li1EffLNS1H_9ScaleType4KindE0ELNS_15FloatRoundStyleE2ESH_EENS1_15EpilogueDefaultEEEEEvvEEEEvNT_6ParamsE)
	.align		4
        /*000c*/ 	.word	index@(__assertfail)
	.align		4
        /*0010*/ 	.word	0x00000000
	.align		4
        /*0014*/ 	.word	0xfffffffe
	.align		4
        /*0018*/ 	.word	0x00000000
	.align		4
        /*001c*/ 	.word	0xfffffffd
	.align		4
        /*0020*/ 	.word	0x00000000
	.align		4
        /*0024*/ 	.word	0xfffffffc


//--------------------- .nv.constant4             --------------------------
	.section	.nv.constant4,"a",@progbits
	.align	8
	.align		8
.nv.constant4:
        /*0000*/ 	.dword	__assertfail
	.align		8
        /*0008*/ 	.dword	__unnamed_1
	.align		8
        /*0010*/ 	.dword	_ZN40_INTERNAL_f8548cf3_4_k_cu_77ee9b2d_228904cuda3std3__45__cpo5beginE
	.align		8
        /*0018*/ 	.dword	_ZN40_INTERNAL_f8548cf3_4_k_cu_77ee9b2d_228904cuda3std3__45__cpo3endE
	.align		8
        /*0020*/ 	.dword	_ZN40_INTERNAL_f8548cf3_4_k_cu_77ee9b2d_228904cuda3std3__45__cpo6cbeginE
	.align		8
        /*0028*/ 	.dword	_ZN40_INTERNAL_f8548cf3_4_k_cu_77ee9b2d_228904cuda3std3__45__cpo4cendE
	.align		8
        /*0030*/ 	.dword	_ZN40_INTERNAL_f8548cf3_4_k_cu_77ee9b2d_228904cuda3std3__442_GLOBAL__N__f8548cf3_4_k_cu_77ee9b2d_228906ignoreE
	.align		8
        /*0038*/ 	.dword	_ZN40_INTERNAL_f8548cf3_4_k_cu_77ee9b2d_228904cuda3std3__419piecewise_constructE
	.align		8
        /*0040*/ 	.dword	_ZN40_INTERNAL_f8548cf3_4_k_cu_77ee9b2d_228904cuda3std3__48in_placeE
	.align		8
        /*0048*/ 	.dword	_ZN40_INTERNAL_f8548cf3_4_k_cu_77ee9b2d_228904cuda3std6ranges3__45__cpo4swapE
	.align		8
        /*0050*/ 	.dword	_ZN40_INTERNAL_f8548cf3_4_k_cu_77ee9b2d_228904cuda3std6ranges3__45__cpo9iter_moveE
	.align		8
        /*0058*/ 	.dword	_ZN40_INTERNAL_f8548cf3_4_k_cu_77ee9b2d_228904cute7productE
	.align		8
        /*0060*/ 	.dword	_ZN40_INTERNAL_f8548cf3_4_k_cu_77ee9b2d_228904cute1_E
	.align		8
        /*0068*/ 	.dword	$str$22
	.align		8
        /*0070*/ 	.dword	$str$23


//--------------------- .text._ZN7cutlass13device_kernelINS_4gemm6kernel13GemmUniversalIN4cute5tupleIJiiiiEEENS1_10collective13CollectiveMmaINS1_34MainloopSm90TmaGmmaWarpSpecializedILi3ENS5_IJNS4_1CILi1EEESB_SB_EEENS1_32KernelTmaWarpSpecializedPingpongEEENS5_IJNSA_ILi64EEESF_SF_EEENS_10bfloat16_tENS5_IJlSB_lEEESH_SI_NS4_8TiledMMAINS4_8MMA_AtomIJNS4_4SM904GMMA27MMA_64x64x16_F32BF16BF16_SSILNSM_5MajorE0ELSO_0ELNSM_7ScaleInE1ELSP_1EEEEEENS4_6LayoutISC_NS5_IJNSA_ILi0EEEST_ST_EEEEENS5_IJNS4_10UnderscoreESW_SW_EEEEENS4_13SM90_TMA_LOADENS4_14ComposedLayoutINS4_7SwizzleILi3ELi4ELi3EEENS4_18smem_ptr_flag_bitsILi16EEENSS_INS5_IJNSA_ILi8EEESF_EEENS5_IJSF_SB_EEEEEEEvNS4_8identityESZ_S19_vS1A_EENS_8epilogue10collective6detail29Sm90TmaWarpSpecializedAdapterINS1D_15DefaultEpilogueISH_SI_SI_NS1C_6thread17LinearCombinationISH_Li1EffLNS1H_9ScaleType4KindE0ELNS_15FloatRoundStyleE2ESH_EENS1_15EpilogueDefaultEEEEEvvEEEEvNT_6ParamsE --------------------------
	.section	.text._ZN7cutlass13device_kernelINS_4gemm6kernel13GemmUniversalIN4cute5tupleIJiiiiEEENS1_10collective13CollectiveMmaINS1_34MainloopSm90TmaGmmaWarpSpecializedILi3ENS5_IJNS4_1CILi1EEESB_SB_EEENS1_32KernelTmaWarpSpecializedPingpongEEENS5_IJNSA_ILi64EEESF_SF_EEENS_10bfloat16_tENS5_IJlSB_lEEESH_SI_NS4_8TiledMMAINS4_8MMA_AtomIJNS4_4SM904GMMA27MMA_64x64x16_F32BF16BF16_SSILNSM_5MajorE0ELSO_0ELNSM_7ScaleInE1ELSP_1EEEEEENS4_6LayoutISC_NS5_IJNSA_ILi0EEEST_ST_EEEEENS5_IJNS4_10UnderscoreESW_SW_EEEEENS4_13SM90_TMA_LOADENS4_14ComposedLayoutINS4_7SwizzleILi3ELi4ELi3EEENS4_18smem_ptr_flag_bitsILi16EEENSS_INS5_IJNSA_ILi8EEESF_EEENS5_IJSF_SB_EEEEEEEvNS4_8identityESZ_S19_vS1A_EENS_8epilogue10collective6detail29Sm90TmaWarpSpecializedAdapterINS1D_15DefaultEpilogueISH_SI_SI_NS1C_6thread17LinearCombinationISH_Li1EffLNS1H_9ScaleType4KindE0ELNS_15FloatRoundStyleE2ESH_EENS1_15EpilogueDefaultEEEEEvvEEEEvNT_6ParamsE,"ax",@progbits
	.align	128
.text._ZN7cutlass13device_kernelINS_4gemm6kernel13GemmUniversalIN4cute5tupleIJiiiiEEENS1_10collective13CollectiveMmaINS1_34MainloopSm90TmaGmmaWarpSpecializedILi3ENS5_IJNS4_1CILi1EEESB_SB_EEENS1_32KernelTmaWarpSpecializedPingpongEEENS5_IJNSA_ILi64EEESF_SF_EEENS_10bfloat16_tENS5_IJlSB_lEEESH_SI_NS4_8TiledMMAINS4_8MMA_AtomIJNS4_4SM904GMMA27MMA_64x64x16_F32BF16BF16_SSILNSM_5MajorE0ELSO_0ELNSM_7ScaleInE1ELSP_1EEEEEENS4_6LayoutISC_NS5_IJNSA_ILi0EEEST_ST_EEEEENS5_IJNS4_10UnderscoreESW_SW_EEEEENS4_13SM90_TMA_LOADENS4_14ComposedLayoutINS4_7SwizzleILi3ELi4ELi3EEENS4_18smem_ptr_flag_bitsILi16EEENSS_INS5_IJNSA_ILi8EEESF_EEENS5_IJSF_SB_EEEEEEEvNS4_8identityESZ_S19_vS1A_EENS_8epilogue10collective6detail29Sm90TmaWarpSpecializedAdapterINS1D_15DefaultEpilogueISH_SI_SI_NS1C_6thread17LinearCombinationISH_Li1EffLNS1H_9ScaleType4KindE0ELNS_15FloatRoundStyleE2ESH_EENS1_15EpilogueDefaultEEEEEvvEEEEvNT_6ParamsE:
        .type           _ZN7cutlass13device_kernelINS_4gemm6kernel13GemmUniversalIN4cute5tupleIJiiiiEEENS1_10collective13CollectiveMmaINS1_34MainloopSm90TmaGmmaWarpSpecializedILi3ENS5_IJNS4_1CILi1EEESB_SB_EEENS1_32KernelTmaWarpSpecializedPingpongEEENS5_IJNSA_ILi64EEESF_SF_EEENS_10bfloat16_tENS5_IJlSB_lEEESH_SI_NS4_8TiledMMAINS4_8MMA_AtomIJNS4_4SM904GMMA27MMA_64x64x16_F32BF16BF16_SSILNSM_5MajorE0ELSO_0ELNSM_7ScaleInE1ELSP_1EEEEEENS4_6LayoutISC_NS5_IJNSA_ILi0EEEST_ST_EEEEENS5_IJNS4_10UnderscoreESW_SW_EEEEENS4_13SM90_TMA_LOADENS4_14ComposedLayoutINS4_7SwizzleILi3ELi4ELi3EEENS4_18smem_ptr_flag_bitsILi16EEENSS_INS5_IJNSA_ILi8EEESF_EEENS5_IJSF_SB_EEEEEEEvNS4_8identityESZ_S19_vS1A_EENS_8epilogue10collective6detail29Sm90TmaWarpSpecializedAdapterINS1D_15DefaultEpilogueISH_SI_SI_NS1C_6thread17LinearCombinationISH_Li1EffLNS1H_9ScaleType4KindE0ELNS_15FloatRoundStyleE2ESH_EENS1_15EpilogueDefaultEEEEEvvEEEEvNT_6ParamsE,@function
        .size           _ZN7cutlass13device_kernelINS_4gemm6kernel13GemmUniversalIN4cute5tupleIJiiiiEEENS1_10collective13CollectiveMmaINS1_34MainloopSm90TmaGmmaWarpSpecializedILi3ENS5_IJNS4_1CILi1EEESB_SB_EEENS1_32KernelTmaWarpSpecializedPingpongEEENS5_IJNSA_ILi64EEESF_SF_EEENS_10bfloat16_tENS5_IJlSB_lEEESH_SI_NS4_8TiledMMAINS4_8MMA_AtomIJNS4_4SM904GMMA27MMA_64x64x16_F32BF16BF16_SSILNSM_5MajorE0ELSO_0ELNSM_7ScaleInE1ELSP_1EEEEEENS4_6LayoutISC_NS5_IJNSA_ILi0EEEST_ST_EEEEENS5_IJNS4_10UnderscoreESW_SW_EEEEENS4_13SM90_TMA_LOADENS4_14ComposedLayoutINS4_7SwizzleILi3ELi4ELi3EEENS4_18smem_ptr_flag_bitsILi16EEENSS_INS5_IJNSA_ILi8EEESF_EEENS5_IJSF_SB_EEEEEEEvNS4_8identityESZ_S19_vS1A_EENS_8epilogue10collective6detail29Sm90TmaWarpSpecializedAdapterINS1D_15DefaultEpilogueISH_SI_SI_NS1C_6thread17LinearCombinationISH_Li1EffLNS1H_9ScaleType4KindE0ELNS_15FloatRoundStyleE2ESH_EENS1_15EpilogueDefaultEEEEEvvEEEEvNT_6ParamsE,(.L_x_131 - _ZN7cutlass13device_kernelINS_4gemm6kernel13GemmUniversalIN4cute5tupleIJiiiiEEENS1_10collective13CollectiveMmaINS1_34MainloopSm90TmaGmmaWarpSpecializedILi3ENS5_IJNS4_1CILi1EEESB_SB_EEENS1_32KernelTmaWarpSpecializedPingpongEEENS5_IJNSA_ILi64EEESF_SF_EEENS_10bfloat16_tENS5_IJlSB_lEEESH_SI_NS4_8TiledMMAINS4_8MMA_AtomIJNS4_4SM904GMMA27MMA_64x64x16_F32BF16BF16_SSILNSM_5MajorE0ELSO_0ELNSM_7ScaleInE1ELSP_1EEEEEENS4_6LayoutISC_NS5_IJNSA_ILi0EEEST_ST_EEEEENS5_IJNS4_10UnderscoreESW_SW_EEEEENS4_13SM90_TMA_LOADENS4_14ComposedLayoutINS4_7SwizzleILi3ELi4ELi3EEENS4_18smem_ptr_flag_bitsILi16EEENSS_INS5_IJNSA_ILi8EEESF_EEENS5_IJSF_SB_EEEEEEEvNS4_8identityESZ_S19_vS1A_EENS_8epilogue10collective6detail29Sm90TmaWarpSpecializedAdapterINS1D_15DefaultEpilogueISH_SI_SI_NS1C_6thread17LinearCombinationISH_Li1EffLNS1H_9ScaleType4KindE0ELNS_15FloatRoundStyleE2ESH_EENS1_15EpilogueDefaultEEEEEvvEEEEvNT_6ParamsE)
        .other          _ZN7cutlass13device_kernelINS_4gemm6kernel13GemmUniversalIN4cute5tupleIJiiiiEEENS1_10collective13CollectiveMmaINS1_34MainloopSm90TmaGmmaWarpSpecializedILi3ENS5_IJNS4_1CILi1EEESB_SB_EEENS1_32KernelTmaWarpSpecializedPingpongEEENS5_IJNSA_ILi64EEESF_SF_EEENS_10bfloat16_tENS5_IJlSB_lEEESH_SI_NS4_8TiledMMAINS4_8MMA_AtomIJNS4_4SM904GMMA27MMA_64x64x16_F32BF16BF16_SSILNSM_5MajorE0ELSO_0ELNSM_7ScaleInE1ELSP_1EEEEEENS4_6LayoutISC_NS5_IJNSA_ILi0EEEST_ST_EEEEENS5_IJNS4_10UnderscoreESW_SW_EEEEENS4_13SM90_TMA_LOADENS4_14ComposedLayoutINS4_7SwizzleILi3ELi4ELi3EEENS4_18smem_ptr_flag_bitsILi16EEENSS_INS5_IJNSA_ILi8EEESF_EEENS5_IJSF_SB_EEEEEEEvNS4_8identityESZ_S19_vS1A_EENS_8epilogue10collective6detail29Sm90TmaWarpSpecializedAdapterINS1D_15DefaultEpilogueISH_SI_SI_NS1C_6thread17LinearCombinationISH_Li1EffLNS1H_9ScaleType4KindE0ELNS_15FloatRoundStyleE2ESH_EENS1_15EpilogueDefaultEEEEEvvEEEEvNT_6ParamsE,@"STO_CUDA_ENTRY STV_DEFAULT"
_ZN7cutlass13device_kernelINS_4gemm6kernel13GemmUniversalIN4cute5tupleIJiiiiEEENS1_10collective13CollectiveMmaINS1_34MainloopSm90TmaGmmaWarpSpecializedILi3ENS5_IJNS4_1CILi1EEESB_SB_EEENS1_32KernelTmaWarpSpecializedPingpongEEENS5_IJNSA_ILi64EEESF_SF_EEENS_10bfloat16_tENS5_IJlSB_lEEESH_SI_NS4_8TiledMMAINS4_8MMA_AtomIJNS4_4SM904GMMA27MMA_64x64x16_F32BF16BF16_SSILNSM_5MajorE0ELSO_0ELNSM_7ScaleInE1ELSP_1EEEEEENS4_6LayoutISC_NS5_IJNSA_ILi0EEEST_ST_EEEEENS5_IJNS4_10UnderscoreESW_SW_EEEEENS4_13SM90_TMA_LOADENS4_14ComposedLayoutINS4_7SwizzleILi3ELi4ELi3EEENS4_18smem_ptr_flag_bitsILi16EEENSS_INS5_IJNSA_ILi8EEESF_EEENS5_IJSF_SB_EEEEEEEvNS4_8identityESZ_S19_vS1A_EENS_8epilogue10collective6detail29Sm90TmaWarpSpecializedAdapterINS1D_15DefaultEpilogueISH_SI_SI_NS1C_6thread17LinearCombinationISH_Li1EffLNS1H_9ScaleType4KindE0ELNS_15FloatRoundStyleE2ESH_EENS1_15EpilogueDefaultEEEEEvvEEEEvNT_6ParamsE:
[----:B------:R-:W0:Y:S02]  /*0000*/  LDC R1, c[0x0][0x28] ;  /* 0x00000a00ff017b82 */ /* 0x000e240000000800 */
[----:B0-----:R-:W-:Y:S01]  /*0010*/  VIADD R1, R1, 0xfffffff8 ;  /* 0xfffffff801017836 */ /* 0x001fe20000000000 */
[----:B------:R-:W0:Y:S01]  /*0020*/  S2R R4, SR_TID.X ;  /* 0x0000000000047919 */ /* 0x000e220000002100 */
[----:B------:R-:W-:Y:S01]  /*0030*/  ELECT P0, URZ, PT ;  /* 0x00000000003f782f */ /* 0x000fe20003800000 */
[----:B------:R-:W-:Y:S01]  /*0040*/  BSSY B0, `(.L_x_0) ;  /* 0x000000f000007945 */ /* 0x000fe20003800000 */
[--C-:B0-----:R-:W-:Y:S02]  /*0050*/  SHF.R.U32.HI R0, RZ, 0x5, R4.reuse ;  /* 0x00000005ff007819 */ /* 0x101fe40000011604 */
[----:B------:R-:W-:-:S03]  /*0060*/  SHF.R.U32.HI R5, RZ, 0x7, R4 ;  /* 0x00000007ff057819 */ /* 0x000fc60000011604 */
[----:B------:R-:W0:Y:S04]  /*0070*/  SHFL.IDX PT, R2, R0, RZ, 0x1f ;  /* 0x00001fff00027589 */ /* 0x000e2800000e0000 */
[----:B------:R1:W2:Y:S01]  /*0080*/  SHFL.IDX PT, R8, R5, RZ, 0x1f ;  /* 0x00001fff05087589 */ /* 0x0002a200000e0000 */
[----:B0-----:R-:W-:-:S13]  /*0090*/  ISETP.NE.OR P0, PT, R2, RZ, !P0 ;  /* 0x000000ff0200720c */ /* 0x001fda0004705670 */
[----:B-12---:R-:W-:Y:S05]  /*00a0*/  @P0 BRA `(.L_x_1) ;  /* 0x0000000000200947 */ /* 0x006fea0003800000 */
[----:B------:R-:W-:Y:S02]  /*00b0*/  ULDC.64 UR4, c[0x0][0x198] ;  /* 0x0000660000047ab9 */ /* 0x000fe40000000a00 */
[----:B------:R-:W-:Y:S02]  /*00c0*/  UIADD3 UR6, UP0, UR4, 0xf0, URZ ;  /* 0x000000f004067890 */ /* 0x000fe4000ff1e03f */
[----:B------:R-:W-:Y:S02]  /*00d0*/  UIADD3 UR4, UP1, UR4, 0x1f0, URZ ;  /* 0x000001f004047890 */ /* 0x000fe4000ff3e03f */
[----:B------:R-:W-:Y:S02]  /*00e0*/  UIADD3.X UR7, URZ, UR5, URZ, UP0, !UPT ;  /* 0x000000053f077290 */ /* 0x000fe400087fe43f */
[----:B------:R-:W-:-:S07]  /*00f0*/  UIADD3.X UR5, URZ, UR5, URZ, UP1, !UPT ;  /* 0x000000053f057290 */ /* 0x000fce0008ffe43f */
[----:B------:R0:W-:Y:S02]  /*0100*/  UTMACCTL.PF [UR6] ;  /* 0x00000000060079b9 */ /* 0x0001e40008040000 */
[----:B------:R0:W-:Y:S02]  /*0110*/  UTMACCTL.PF [UR4] ;  /* 0x00000000040079b9 */ /* 0x0001e40008040000 */
[----:B0-----:R-:W-:Y:S01]  /*0120*/  NOP ;  /* 0x0000000000007918 */ /* 0x001fe20000000000 */
.L_x_1:
[----:B------:R-:W-:Y:S05]  /*0130*/  BSYNC B0 ;  /* 0x0000000000007941 */ /* 0x000fea0003800000 */
.L_x_0:
[----:B------:R-:W0:Y:S02]  /*0140*/  SHFL.IDX PT, R3, R0, RZ, 0x1f ;  /* 0x00001fff00037589 */ /* 0x000e2400000e0000 */
[----:B0-----:R-:W-:-:S13]  /*0150*/  ISETP.NE.AND P0, PT, R3, RZ, PT ;  /* 0x000000ff0300720c */ /* 0x001fda0003f05270 */
[----:B------:R-:W-:Y:S05]  /*0160*/  @P0 BRA `(.L_x_2) ;  /* 0x0000000000500947 */ /* 0x000fea0003800000 */
[----:B------:R-:W0:Y:S01]  /*0170*/  S2UR UR8, SR_CgaCtaId ;  /* 0x00000000000879c3 */ /* 0x000e220000008800 */
[----:B------:R-:W-:Y:S01]  /*0180*/  UMOV UR4, 0x400 ;  /* 0x0000040000047882 */ /* 0x000fe20000000000 */
[----:B------:R-:W-:Y:S01]  /*0190*/  UMOV UR5, 0x1 ;  /* 0x0000000100057882 */ /* 0x000fe20000000000 */
[----:B------:R-:W-:Y:S01]  /*01a0*/  UMOV UR6, 0x80 ;  /* 0x0000008000067882 */ /* 0x000fe20000000000 */
[----:B------:R-:W-:Y:S01]  /*01b0*/  ELECT P0, URZ, PT ;  /* 0x00000000003f782f */ /* 0x000fe20003800000 */
[----:B------:R-:W-:-:S04]  /*01c0*/  UIADD3 UR6, -UR6, 0x100000, URZ ;  /* 0x0010000006067890 */ /* 0x000fc8000fffe13f */
[----:B------:R-:W-:Y:S02]  /*01d0*/  USHF.L.U32 UR7, UR6, 0xb, URZ ;  /* 0x0000000b06077899 */ /* 0x000fe4000800063f */
[----:B------:R-:W-:Y:S02]  /*01e0*/  USHF.L.U32 UR6, UR6, 0x1, URZ ;  /* 0x0000000106067899 */ /* 0x000fe4000800063f */
[----:B0-----:R-:W-:Y:S02]  /*01f0*/  ULEA UR8, UR8, UR4, 0x18 ;  /* 0x0000000408087291 */ /* 0x001fe4000f8ec03f */
[----:B------:R-:W-:-:S04]  /*0200*/  UIADD3 UR4, -UR5, 0x100000, URZ ;  /* 0x0010000005047890 */ /* 0x000fc8000fffe13f */
[----:B------:R-:W-:Y:S02]  /*0210*/  USHF.L.U32 UR5, UR4, 0xb, URZ ;  /* 0x0000000b04057899 */ /* 0x000fe4000800063f */
[----:B------:R-:W-:Y:S01]  /*0220*/  USHF.L.U32 UR4, UR4, 0x1, URZ ;  /* 0x0000000104047899 */ /* 0x000fe2000800063f */
[----:B------:R-:W0:Y:S11]  /*0230*/  FENCE.VIEW.ASYNC.S ;  /* 0x00000000000073c6 */ /* 0x000e360000000000 */
[----:B0-----:R0:W1:Y:S01]  /*0240*/  SYNCS.EXCH.64 URZ, [UR8], UR4 ;  /* 0x00000004083f75b2 */ /* 0x0010620008000100 */
[----:B------:R0:W2:Y:S01]  /*0250*/  SYNCS.EXCH.64 URZ, [UR8+0x18], UR6 ;  /* 0x00001806083f75b2 */ /* 0x0000a20008000100 */
[----:B------:R0:W3:Y:S01]  /*0260*/  SYNCS.EXCH.64 URZ, [UR8+0x8], UR4 ;  /* 0x00000804083f75b2 */ /* 0x0000e20008000100 */
[----:B------:R0:W4:Y:S01]  /*0270*/  SYNCS.EXCH.64 URZ, [UR8+0x20], UR6 ;  /* 0x00002006083f75b2 */ /* 0x0001220008000100 */
[----:B------:R0:W0:Y:S01]  /*0280*/  SYNCS.EXCH.64 URZ, [UR8+0x10], UR4 ;  /* 0x00001004083f75b2 */ /* 0x0000220008000100 */
[----:B------:R0:W0:Y:S01]  /*0290*/  SYNCS.EXCH.64 URZ, [UR8+0x28], UR6 ;  /* 0x00002806083f75b2 */ /* 0x0000220008000100 */
[----:B------:R-:W-:Y:S01]  /*02a0*/  NOP ;  /* 0x0000000000007918 */ /* 0x000fe20000000000 */
.L_x_2:
[----:B------:R-:W5:Y:S01]  /*02b0*/  SHFL.IDX PT, R6, R0, RZ, 0x1f ;  /* 0x00001fff00067589 */ /* 0x000f6200000e0000 */
[----:B------:R-:W-:Y:S01]  /*02c0*/  ELECT P0, URZ, PT ;  /* 0x00000000003f782f */ /* 0x000fe20003800000 */
[----:B------:R-:W-:Y:S01]  /*02d0*/  NOP ;  /* 0x0000000000007918 */ /* 0x000fe20000000000 */
[----:B------:R-:W-:Y:S01]  /*02e0*/  ELECT P1, URZ, PT ;  /* 0x00000000003f782f */ /* 0x000fe20003820000 */
[----:B------:R-:W1:Y:S01]  /*02f0*/  SHFL.IDX PT, R3, R0, RZ, 0x1f ;  /* 0x00001fff00037589 */ /* 0x000e6200000e0000 */
[----:B0-----:R-:W-:Y:S01]  /*0300*/  UMOV UR4, 0x20 ;  /* 0x0000002000047882 */ /* 0x001fe20000000000 */
[----:B------:R-:W-:Y:S01]  /*0310*/  UMOV UR11, 0x80 ;  /* 0x00000080000b7882 */ /* 0x000fe20000000000 */
[----:B------:R-:W-:Y:S01]  /*0320*/  NOP ;  /* 0x0000000000007918 */ /* 0x000fe20000000000 */
[C---:B------:R-:W-:Y:S01]  /*0330*/  VIADD R33, R8.reuse, 0xffffffff ;  /* 0xffffffff08217836 */ /* 0x040fe20000000000 */
[----:B------:R-:W0:Y:S01]  /*0340*/  SHFL.IDX PT, R5, R5, RZ, 0x1f ;  /* 0x00001fff05057589 */ /* 0x000e2200000e0000 */
[----:B------:R-:W-:Y:S01]  /*0350*/  ULDC.64 UR36, c[0x0][0x208] ;  /* 0x0000820000247ab9 */ /* 0x000fe20000000a00 */
[----:B------:R-:W-:-:S02]  /*0360*/  ISETP.NE.AND P2, PT, R8, RZ, PT ;  /* 0x000000ff0800720c */ /* 0x000fc40003f45270 */
[----:B------:R-:W-:Y:S02]  /*0370*/  ISETP.GE.U32.AND P3, PT, R33, 0x2, PT ;  /* 0x000000022100780c */ /* 0x000fe40003f66070 */
[----:B-----5:R-:W-:Y:S02]  /*0380*/  ISETP.NE.OR P0, PT, R6, RZ, !P0 ;  /* 0x000000ff0600720c */ /* 0x020fe40004705670 */
[----:B-1----:R-:W-:Y:S02]  /*0390*/  ISETP.NE.OR P1, PT, R3, RZ, !P1 ;  /* 0x000000ff0300720c */ /* 0x002fe40004f25670 */
[----:B------:R-:W-:-:S04]  /*03a0*/  SHF.R.S32.HI R3, RZ, 0x1f, R2 ;  /* 0x0000001fff037819 */ /* 0x000fc80000011402 */
[----:B------:R-:W-:-:S05]  /*03b0*/  LEA.HI R3, R3, R2, RZ, 0x2 ;  /* 0x0000000203037211 */ /* 0x000fca00078f10ff */
[----:B------:R-:W-:Y:S01]  /*03c0*/  VOTEU.ALL UP0, P0 ;  /* 0x00000000003f7886 */ /* 0x000fe20000000000 */
[----:B------:R-:W-:Y:S01]  /*03d0*/  LOP3.LUT R3, R3, 0xfffffffc, RZ, 0xc0, !PT ;  /* 0xfffffffc03037812 */ /* 0x000fe200078ec0ff */
[----:B------:R-:W-:-:S03]  /*03e0*/  VOTEU.ALL UP1, P1 ;  /* 0x00000000003f7886 */ /* 0x000fc60000820000 */
[----:B------:R-:W1:Y:S01]  /*03f0*/  @!UP0 S2UR UR7, SR_CgaCtaId ;  /* 0x00000000000789c3 */ /* 0x000e620000008800 */
[----:B------:R-:W-:Y:S01]  /*0400*/  @!UP0 UMOV UR6, 0x400 ;  /* 0x0000040000068882 */ /* 0x000fe20000000000 */
[----:B------:R-:W-:-:S04]  /*0410*/  @!UP0 UIADD3 UR4, -UR4, 0x100000, URZ ;  /* 0x0010000004048890 */ /* 0x000fc8000fffe13f */
[----:B------:R-:W-:Y:S02]  /*0420*/  @!UP0 USHF.L.U32 UR5, UR4, 0xb, URZ ;  /* 0x0000000b04058899 */ /* 0x000fe4000800063f */
[----:B------:R-:W-:Y:S01]  /*0430*/  @!UP0 USHF.L.U32 UR4, UR4, 0x1, URZ ;  /* 0x0000000104048899 */ /* 0x000fe2000800063f */
[----:B------:R-:W-:Y:S01]  /*0440*/  IMAD.IADD R0, R2, 0x1, -R3 ;  /* 0x0000000102007824 */ /* 0x000fe200078e0a03 */
[----:B------:R-:W-:Y:S01]  /*0450*/  @!UP1 UMOV UR9, 0x400 ;  /* 0x0000040000099882 */ /* 0x000fe20000000000 */
[----:B------:R-:W-:Y:S01]  /*0460*/  VOTEU.ALL UP2, P1 ;  /* 0x00000000003f7886 */ /* 0x000fe20000840000 */
[----:B------:R-:W-:Y:S01]  /*0470*/  VOTEU.ALL UP3, P1 ;  /* 0x00000000003f7886 */ /* 0x000fe20000860000 */
[----:B------:R-:W-:Y:S01]  /*0480*/  VOTEU.ALL UP4, P1 ;  /* 0x00000000003f7886 */ /* 0x000fe20000880000 */
[----:B------:R-:W5:Y:S01]  /*0490*/  @!UP1 S2UR UR10, SR_CgaCtaId ;  /* 0x00000000000a99c3 */ /* 0x000f620000008800 */
[----:B------:R-:W-:Y:S01]  /*04a0*/  VOTEU.ALL UP5, P1 ;  /* 0x00000000003f7886 */ /* 0x000fe200008a0000 */
[----:B------:R-:W-:-:S04]  /*04b0*/  SHF.R.S32.HI R3, RZ, 0x1f, R4 ;  /* 0x0000001fff037819 */ /* 0x000fc80000011404 */
[----:B------:R-:W-:-:S04]  /*04c0*/  LEA.HI R3, R3, R4, RZ, 0x7 ;  /* 0x0000000403037211 */ /* 0x000fc800078f38ff */
[----:B------:R-:W-:-:S05]  /*04d0*/  LOP3.LUT R3, R3, 0xffffff80, RZ, 0xc0, !PT ;  /* 0xffffff8003037812 */ /* 0x000fca00078ec0ff */
[----:B------:R-:W-:Y:S01]  /*04e0*/  IMAD.IADD R3, R4, 0x1, -R3 ;  /* 0x0000000104037824 */ /* 0x000fe200078e0a03 */
[----:B-1----:R-:W-:Y:S02]  /*04f0*/  @!UP0 ULEA UR8, UR7, UR6, 0x18 ;  /* 0x0000000607088291 */ /* 0x002fe4000f8ec03f */
[----:B------:R-:W-:-:S04]  /*0500*/  @!UP1 UIADD3 UR6, -UR11, 0x100000, URZ ;  /* 0x001000000b069890 */ /* 0x000fc8000fffe13f */
[----:B------:R-:W-:Y:S02]  /*0510*/  @!UP1 USHF.L.U32 UR7, UR6, 0xb, URZ ;  /* 0x0000000b06079899 */ /* 0x000fe4000800063f */
[----:B------:R-:W-:Y:S01]  /*0520*/  @!UP1 USHF.L.U32 UR6, UR6, 0x1, URZ ;  /* 0x0000000106069899 */ /* 0x000fe2000800063f */
[----:B------:R-:W-:Y:S01]  /*0530*/  VOTEU.ALL UP0, P0 ;  /* 0x00000000003f7886 */ /* 0x000fe20000000000 */
[----:B-----5:R-:W-:Y:S01]  /*0540*/  @!UP1 ULEA UR9, UR10, UR9, 0x18 ;  /* 0x000000090a099291 */ /* 0x020fe2000f8ec03f */
[----:B------:R-:W-:Y:S02]  /*0550*/  VOTEU.ALL UP1, P0 ;  /* 0x00000000003f7886 */ /* 0x000fe40000020000 */
[----:B------:R-:W-:Y:S01]  /*0560*/  ULDC.64 UR10, c[0x0][0x598] ;  /* 0x00016600000a7ab9 */ /* 0x000fe20000000a00 */
[----:B------:R-:W-:Y:S01]  /*0570*/  ISETP.NE.AND P0, PT, R0, 0x3, PT ;  /* 0x000000030000780c */ /* 0x000fe20003f05270 */
[----:B------:R-:W1:Y:S02]  /*0580*/  FENCE.VIEW.ASYNC.S ;  /* 0x00000000000073c6 */ /* 0x000e640000000000 */
[----:B-1----:R1:W2:Y:S01]  /*0590*/  @!UP0 SYNCS.EXCH.64 URZ, [UR8+0x60], UR4 ;  /* 0x00006004083f85b2 */ /* 0x0022a20008000100 */
[----:B------:R-:W-:-:S02]  /*05a0*/  ISETP.NE.U32.AND P1, PT, RZ, UR10, PT ;  /* 0x0000000aff007c0c */ /* 0x000fc4000bf25070 */
[----:B------:R-:W-:Y:S02]  /*05b0*/  ISETP.EQ.OR P0, PT, R0, RZ, !P0 ;  /* 0x000000ff0000720c */ /* 0x000fe40004702670 */
[----:B------:R-:W-:Y:S02]  /*05c0*/  ISETP.NE.AND.EX P1, PT, RZ, UR11, PT, P1 ;  /* 0x0000000bff007c0c */ /* 0x000fe4000bf25310 */
[----:B------:R-:W-:-:S04]  /*05d0*/  ISETP.EQ.AND P0, PT, R8, RZ, P0 ;  /* 0x000000ff0800720c */ /* 0x000fc80000702270 */
[----:B------:R-:W-:-:S04]  /*05e0*/  SEL R16, RZ, 0x1, !P0 ;  /* 0x00000001ff107807 */ /* 0x000fc80004000000 */
[----:B------:R-:W-:Y:S01]  /*05f0*/  SEL R16, R16, 0x2, P3 ;  /* 0x0000000210107807 */ /* 0x000fe20001800000 */
[----:B------:R1:W2:Y:S01]  /*0600*/  @!UP1 SYNCS.EXCH.64 URZ, [UR8+0x68], UR4 ;  /* 0x00006804083f95b2 */ /* 0x0002a20008000100 */
[----:B------:R-:W-:Y:S01]  /*0610*/  NOP ;  /* 0x0000000000007918 */ /* 0x000fe20000000000 */
[----:B------:R1:W2:Y:S01]  /*0620*/  @!UP2 SYNCS.EXCH.64 URZ, [UR9+0x40], UR6 ;  /* 0x00004006093fa5b2 */ /* 0x0002a20008000100 */
[----:B------:R1:W2:Y:S01]  /*0630*/  @!UP3 SYNCS.EXCH.64 URZ, [UR9+0x48], UR6 ;  /* 0x00004806093fb5b2 */ /* 0x0002a20008000100 */
[----:B------:R1:W2:Y:S01]  /*0640*/  @!UP4 SYNCS.EXCH.64 URZ, [UR9+0x50], UR6 ;  /* 0x00005006093fc5b2 */ /* 0x0002a20008000100 */
[----:B------:R1:W2:Y:S01]  /*0650*/  @!UP5 SYNCS.EXCH.64 URZ, [UR9+0x58], UR6 ;  /* 0x00005806093fd5b2 */ /* 0x0002a20008000100 */
[----:B------:R-:W-:Y:S01]  /*0660*/  NOP ;  /* 0x0000000000007918 */ /* 0x000fe20000000000 */
[----:B--234-:R-:W-:Y:S06]  /*0670*/  BAR.SYNC.DEFER_BLOCKING 0x0 ;  /* 0x0000000000007b1d */ /* 0x01cfec0000010000 */
[----:B01----:R-:W-:Y:S05]  /*0680*/  @!P1 BRA `(.L_x_3) ;  /* 0x00000000001c9947 */ /* 0x003fea0003800000 */
[----:B------:R-:W0:Y:S02]  /*0690*/  LDC.64 R6, c[0x0][0x598] ;  /* 0x00016600ff067b82 */ /* 0x000e240000000a00 */
[----:B0-----:R-:W2:Y:S02]  /*06a0*/  LDG.E.64 R6, desc[UR36][R6.64] ;  /* 0x0000002406067981 */ /* 0x001ea4000c1e1b00 */
[----:B--2---:R-:W-:-:S04]  /*06b0*/  ISETP.NE.U32.AND P0, PT, R6, RZ, PT ;  /* 0x000000ff0600720c */ /* 0x004fc80003f05070 */
[----:B------:R-:W-:-:S13]  /*06c0*/  ISETP.NE.AND.EX P0, PT, R7, RZ, PT, P0 ;  /* 0x000000ff0700720c */ /* 0x000fda0003f05300 */
[----:B------:R-:W-:Y:S05]  /*06d0*/  @!P0 BRA `(.L_x_3) ;  /* 0x0000000000088947 */ /* 0x000fea0003800000 */
[----:B------:R1:W5:Y:S01]  /*06e0*/  LD.E R56, desc[UR36][R6.64] ;  /* 0x0000002406387980 */ /* 0x000362000c101900 */
[----:B------:R-:W-:Y:S05]  /*06f0*/  BRA `(.L_x_4) ;  /* 0x0000000000247947 */ /* 0x000fea0003800000 */
.L_x_3:
[----:B------:R-:W-:Y:S02]  /*0700*/  ULDC.64 UR4, c[0x0][0x588] ;  /* 0x0001620000047ab9 */ /* 0x000fe40000000a00 */
[----:B------:R-:W-:-:S04]  /*0710*/  ISETP.NE.U32.AND P0, PT, RZ, UR4, PT ;  /* 0x00000004ff007c0c */ /* 0x000fc8000bf05070 */
[----:B------:R-:W-:-:S13]  /*0720*/  ISETP.NE.AND.EX P0, PT, RZ, UR5, PT, P0 ;  /* 0x00000005ff007c0c */ /* 0x000fda000bf05300 */
[----:B------:R-:W-:Y:S05]  /*0730*/  @!P0 BRA `(.L_x_5) ;  /* 0x00000000000c8947 */ /* 0x000fea0003800000 */
[----:B------:R-:W0:Y:S02]  /*0740*/  LDC.64 R56, c[0x0][0x588] ;  /* 0x00016200ff387b82 */ /* 0x000e240000000a00 */
[----:B0-----:R0:W5:Y:S01]  /*0750*/  LDG.E R56, desc[UR36][R56.64] ;  /* 0x0000002438387981 */ /* 0x001162000c1e1900 */
[----:B------:R-:W-:Y:S05]  /*0760*/  BRA `(.L_x_4) ;  /* 0x0000000000087947 */ /* 0x000fea0003800000 */
.L_x_5:
[----:B------:R-:W-:Y:S02]  /*0770*/  ULDC UR4, c[0x0][0x580] ;  /* 0x0001600000047ab9 */ /* 0x000fe40000000800 */
[----:B------:R-:W-:-:S07]  /*0780*/  IMAD.U32 R56, RZ, RZ, UR4 ;  /* 0x00000004ff387e24 */ /* 0x000fce000f8e00ff */
.L_x_4:
[----:B------:R-:W-:Y:S02]  /*0790*/  ULDC.64 UR4, c[0x0][0x5a0] ;  /* 0x0001680000047ab9 */ /* 0x000fe40000000a00 */
[----:B------:R-:W-:-:S04]  /*07a0*/  ISETP.NE.U32.AND P0, PT, RZ, UR4, PT ;  /* 0x00000004ff007c0c */ /* 0x000fc8000bf05070 */
[----:B------:R-:W-:-:S13]  /*07b0*/  ISETP.NE.AND.EX P0, PT, RZ, UR5, PT, P0 ;  /* 0x00000005ff007c0c */ /* 0x000fda000bf05300 */
[----:B------:R-:W-:Y:S05]  /*07c0*/  @!P0 BRA `(.L_x_6) ;  /* 0x00000000001c8947 */ /* 0x000fea0003800000 */
[----:B-1----:R-:W1:Y:S02]  /*07d0*/  LDC.64 R6, c[0x0][0x5a0] ;  /* 0x00016800ff067b82 */ /* 0x002e640000000a00 */
[----:B-1----:R-:W2:Y:S02]  /*07e0*/  LDG.E.64 R6, desc[UR36][R6.64] ;  /* 0x0000002406067981 */ /* 0x002ea4000c1e1b00 */
[----:B--2---:R-:W-:-:S04]  /*07f0*/  ISETP.NE.U32.AND P0, PT, R6, RZ, PT ;  /* 0x000000ff0600720c */ /* 0x004fc80003f05070 */
[----:B------:R-:W-:-:S13]  /*0800*/  ISETP.NE.AND.EX P0, PT, R7, RZ, PT, P0 ;  /* 0x000000ff0700720c */ /* 0x000fda0003f05300 */
[----:B------:R-:W-:Y:S05]  /*0810*/  @!P0 BRA `(.L_x_6) ;  /* 0x0000000000088947 */ /* 0x000fea0003800000 */
[----:B0-----:R2:W5:Y:S01]  /*0820*/  LD.E R57, desc[UR36][R6.64] ;  /* 0x0000002406397980 */ /* 0x001562000c101900 */
[----:B------:R-:W-:Y:S05]  /*0830*/  BRA `(.L_x_7) ;  /* 0x0000000000247947 */ /* 0x000fea0003800000 */
.L_x_6:
[----:B------:R-:W-:Y:S02]  /*0840*/  ULDC.64 UR4, c[0x0][0x590] ;  /* 0x0001640000047ab9 */ /* 0x000fe40000000a00 */
[----:B------:R-:W-:-:S04]  /*0850*/  ISETP.NE.U32.AND P0, PT, RZ, UR4, PT ;  /* 0x00000004ff007c0c */ /* 0x000fc8000bf05070 */
[----:B------:R-:W-:-:S13]  /*0860*/  ISETP.NE.AND.EX P0, PT, RZ, UR5, PT, P0 ;  /* 0x00000005ff007c0c */ /* 0x000fda000bf05300 */
[----:B------:R-:W-:Y:S05]  /*0870*/  @!P0 BRA `(.L_x_8) ;  /* 0x00000000000c8947 */ /* 0x000fea0003800000 */
[----:B-1----:R-:W0:Y:S02]  /*0880*/  LDC.64 R6, c[0x0][0x590] ;  /* 0x00016400ff067b82 */ /* 0x002e240000000a00 */
[----:B0-----:R0:W5:Y:S01]  /*0890*/  LDG.E R57, desc[UR36][R6.64] ;  /* 0x0000002406397981 */ /* 0x001162000c1e1900 */
[----:B------:R-:W-:Y:S05]  /*08a0*/  BRA `(.L_x_7) ;  /* 0x0000000000087947 */ /* 0x000fea0003800000 */
.L_x_8:
[----:B------:R-:W-:Y:S02]  /*08b0*/  ULDC UR4, c[0x0][0x584] ;  /* 0x0001610000047ab9 */ /* 0x000fe40000000800 */
[----:B0-----:R-:W-:-:S07]  /*08c0*/  IMAD.U32 R57, RZ, RZ, UR4 ;  /* 0x00000004ff397e24 */ /* 0x001fce000f8e00ff */
.L_x_7:
[----:B------:R-:W3:Y:S01]  /*08d0*/  LDC R2, c[0x0][0x65c] ;  /* 0x00019700ff027b82 */ /* 0x000ee20000000800 */
[----:B------:R-:W4:Y:S01]  /*08e0*/  S2R R14, SR_CTAID.Y ;  /* 0x00000000000e7919 */ /* 0x000f220000002600 */
[----:B------:R-:W-:Y:S01]  /*08f0*/  ULDC UR6, c[0x0][0x28c] ;  /* 0x0000a30000067ab9 */ /* 0x000fe20000000800 */
[----:B------:R-:W-:Y:S01]  /*0900*/  ISETP.NE.AND P0, PT, R8, 0x2, PT ;  /* 0x000000020800780c */ /* 0x000fe20003f05270 */
[----:B------:R-:W-:Y:S01]  /*0910*/  UIADD3 UR6, UR6, 0x3f, URZ ;  /* 0x0000003f06067890 */ /* 0x000fe2000fffe03f */
[----:B012---:R-:W0:Y:S01]  /*0920*/  S2R R6, SR_CTAID.X ;  /* 0x0000000000067919 */ /* 0x007e220000002500 */
[----:B------:R-:W-:Y:S01]  /*0930*/  IMAD.MOV.U32 R7, RZ, RZ, RZ ;  /* 0x000000ffff077224 */ /* 0x000fe200078e00ff */
[----:B------:R-:W-:Y:S01]  /*0940*/  UMOV UR38, URZ ;  /* 0x0000003f00267c82 */ /* 0x000fe20008000000 */
[----:B------:R-:W-:Y:S01]  /*0950*/  USHF.R.S32.HI UR7, URZ, 0x1f, UR6 ;  /* 0x0000001f3f077899 */ /* 0x000fe20008011406 */
[----:B------:R-:W-:Y:S01]  /*0960*/  UMOV UR39, URZ ;  /* 0x0000003f00277c82 */ /* 0x000fe20008000000 */
[----:B------:R-:W-:-:S02]  /*0970*/  ULDC.64 UR8, c[0x0][0x650] ;  /* 0x0001940000087ab9 */ /* 0x000fc40000000a00 */
[----:B------:R-:W-:-:S04]  /*0980*/  ULEA.HI UR7, UR7, UR6, URZ, 0x6 ;  /* 0x0000000607077291 */ /* 0x000fc8000f8f303f */
[----:B------:R-:W-:Y:S01]  /*0990*/  USHF.R.S32.HI UR40, URZ, 0x6, UR7 ;  /* 0x000000063f287899 */ /* 0x000fe20008011407 */
[----:B---3--:R-:W-:-:S13]  /*09a0*/  ISETP.NE.AND P1, PT, R2, 0x1, PT ;  /* 0x000000010200780c */ /* 0x008fda0003f25270 */
[----:B------:R-:W0:Y:S01]  /*09b0*/  @P1 LDC R19, c[0x0][0x10] ;  /* 0x00000400ff131b82 */ /* 0x000e220000000800 */
[----:B----4-:R-:W-:Y:S02]  /*09c0*/  @P1 IMAD.MOV.U32 R8, RZ, RZ, R14 ;  /* 0x000000ffff081224 */ /* 0x010fe400078e000e */
[----:B------:R-:W-:Y:S02]  /*09d0*/  @P1 IMAD.MOV.U32 R9, RZ, RZ, RZ ;  /* 0x000000ffff091224 */ /* 0x000fe400078e00ff */
[----:B------:R-:W-:-:S03]  /*09e0*/  @P1 IMAD.MOV.U32 R17, RZ, RZ, RZ ;  /* 0x000000ffff111224 */ /* 0x000fc600078e00ff */
[----:B------:R-:W1:Y:S01]  /*09f0*/  @!P1 LDC R11, c[0x0][0xc] ;  /* 0x00000300ff0b9b82 */ /* 0x000e620000000800 */
[----:B------:R-:W-:Y:S01]  /*0a00*/  ULDC UR4, c[0x0][0xc] ;  /* 0x0000030000047ab9 */ /* 0x000fe20000000800 */
[----:B------:R-:W-:Y:S02]  /*0a10*/  ULDC UR5, c[0x0][0x10] ;  /* 0x0000040000057ab9 */ /* 0x000fe40000000800 */
[----:B------:R-:W-:-:S04]  /*0a20*/  UIMAD.WIDE.U32 UR4, UR4, UR5, URZ ;  /* 0x00000005040472a5 */ /* 0x000fc8000f8e003f */
[----:B------:R-:W2:Y:S01]  /*0a30*/  LDC R2, c[0x0][0x14] ;  /* 0x00000500ff027b82 */ /* 0x000ea20000000800 */
[----:B0-----:R-:W-:-:S04]  /*0a40*/  @P1 IMAD.WIDE.U32 R18, R6, R19, R8 ;  /* 0x0000001306121225 */ /* 0x001fc800078e0008 */
[----:B------:R-:W-:Y:S02]  /*0a50*/  @P1 IMAD.IADD R17, R19, 0x1, R17 ;  /* 0x0000000113111824 */ /* 0x000fe400078e0211 */
[----:B-1----:R-:W-:-:S04]  /*0a60*/  @!P1 IMAD.WIDE.U32 R8, R11, R14, R6 ;  /* 0x0000000e0b089225 */ /* 0x002fc800078e0006 */
[----:B------:R-:W-:Y:S02]  /*0a70*/  @!P1 IMAD.MOV.U32 R18, RZ, RZ, R8 ;  /* 0x000000ffff129224 */ /* 0x000fe400078e0008 */
[----:B------:R-:W-:Y:S02]  /*0a80*/  @!P1 IMAD.MOV.U32 R17, RZ, RZ, R9 ;  /* 0x000000ffff119224 */ /* 0x000fe400078e0009 */
[----:B--2---:R-:W-:-:S04]  /*0a90*/  IMAD.WIDE.U32 R12, R2, UR4, RZ ;  /* 0x00000004020c7c25 */ /* 0x004fc8000f8e00ff */
[----:B------:R-:W-:Y:S01]  /*0aa0*/  IMAD R23, R2, UR5, RZ ;  /* 0x0000000502177c24 */ /* 0x000fe2000f8e02ff */
[----:B------:R0:W-:Y:S03]  /*0ab0*/  STL.64 [R1], R12 ;  /* 0x0000000c01007387 */ /* 0x0001e60000100a00 */
[----:B------:R-:W-:Y:S01]  /*0ac0*/  IMAD.IADD R23, R13, 0x1, R23 ;  /* 0x000000010d177824 */ /* 0x000fe200078e0217 */
[----:B------:R-:W-:Y:S06]  /*0ad0*/  @P0 BRA `(.L_x_9) ;  /* 0x0000000000200947 */ /* 0x000fec0003800000 */
[----:B------:R-:W-:Y:S01]  /*0ae0*/  UISETP.GE.U32.AND UP0, UPT, UR40, 0x3, UPT ;  /* 0x000000032800788c */ /* 0x000fe2000bf06070 */
[----:B------:R-:W-:Y:S01]  /*0af0*/  IADD3 R18, P0, R18, R12, RZ ;  /* 0x0000000c12127210 */ /* 0x000fe20007f1e0ff */
[----:B------:R-:W-:Y:S01]  /*0b00*/  UIMAD.WIDE.U32 UR4, UR40, -0x55555555, URZ ;  /* 0xaaaaaaab280478a5 */ /* 0x000fe2000f8e003f */
[----:B------:R-:W-:-:S03]  /*0b10*/  UMOV UR39, URZ ;  /* 0x0000003f00277c82 */ /* 0x000fc60008000000 */
[----:B------:R-:W-:Y:S01]  /*0b20*/  USHF.R.U32.HI UR4, URZ, 0x1, UR5 ;  /* 0x000000013f047899 */ /* 0x000fe20008011605 */
[----:B------:R-:W-:-:S03]  /*0b30*/  IMAD.X R17, R23, 0x1, R17, P0 ;  /* 0x0000000117117824 */ /* 0x000fc600000e0611 */
[----:B------:R-:W-:Y:S02]  /*0b40*/  UIMAD UR38, UR4, -0x3, UR40 ;  /* 0xfffffffd042678a4 */ /* 0x000fe4000f8e0228 */
[----:B------:R-:W-:-:S12]  /*0b50*/  @UP0 ULOP3.LUT UR39, UR4, 0x1, URZ, 0xc0, !UPT ;  /* 0x0000000104270892 */ /* 0x000fd8000f8ec03f */
.L_x_9:
[----:B------:R-:W-:Y:S01]  /*0b60*/  ISETP.GE.U32.AND P0, PT, R18, UR8, PT ;  /* 0x0000000812007c0c */ /* 0x000fe2000bf06070 */
[----:B------:R-:W-:Y:S01]  /*0b70*/  IMAD.MOV.U32 R19, RZ, RZ, -0x1 ;  /* 0xffffffffff137424 */ /* 0x000fe200078e00ff */
[----:B------:R-:W-:Y:S01]  /*0b80*/  PRMT R8, RZ, 0x7610, R8 ;  /* 0x00007610ff087816 */ /* 0x000fe20000000008 */
[----:B------:R-:W-:Y:S01]  /*0b90*/  IMAD.MOV.U32 R22, RZ, RZ, -0x1 ;  /* 0xffffffffff167424 */ /* 0x000fe200078e00ff */
[----:B------:R-:W-:Y:S01]  /*0ba0*/  ISETP.GE.U32.AND.EX P0, PT, R17, UR9, PT, P0 ;  /* 0x0000000911007c0c */ /* 0x000fe2000bf06100 */
[----:B------:R-:W-:-:S12]  /*0bb0*/  IMAD.MOV.U32 R2, RZ, RZ, -0x1 ;  /* 0xffffffffff027424 */ /* 0x000fd800078e00ff */
[----:B------:R-:W-:Y:S05]  /*0bc0*/  @P0 BRA `(.L_x_10) ;  /* 0x00000004005c0947 */ /* 0x000fea0003800000 */
[----:B------:R-:W1:Y:S01]  /*0bd0*/  LDC.64 R20, c[0x0][0x628] ;  /* 0x00018a00ff147b82 */ /* 0x000e620000000a00 */
[----:B------:R-:W-:Y:S02]  /*0be0*/  IMAD.MOV.U32 R8, RZ, RZ, R18 ;  /* 0x000000ffff087224 */ /* 0x000fe400078e0012 */
[----:B------:R-:W-:-:S05]  /*0bf0*/  IMAD.MOV.U32 R9, RZ, RZ, R17 ;  /* 0x000000ffff097224 */ /* 0x000fca00078e0011 */
[----:B------:R-:W2:Y:S08]  /*0c00*/  LDC R2, c[0x0][0x630] ;  /* 0x00018c00ff027b82 */ /* 0x000eb00000000800 */
[----:B------:R-:W3:Y:S01]  /*0c10*/  LDC.64 R24, c[0x0][0x620] ;  /* 0x00018800ff187b82 */ /* 0x000ee20000000a00 */
[----:B-1----:R-:W-:-:S04]  /*0c20*/  ISETP.NE.U32.AND P0, PT, R20, RZ, PT ;  /* 0x000000ff1400720c */ /* 0x002fc80003f05070 */
[----:B------:R-:W-:-:S13]  /*0c30*/  ISETP.NE.AND.EX P0, PT, R21, RZ, PT, P0 ;  /* 0x000000ff1500720c */ /* 0x000fda0003f05300 */
[----:B--23--:R-:W-:Y:S05]  /*0c40*/  @!P0 BRA `(.L_x_11) ;  /* 0x0000000000288947 */ /* 0x00cfea0003800000 */
[----:B0-----:R-:W0:Y:S02]  /*0c50*/  LDC R13, c[0x0][0x634] ;  /* 0x00018d00ff0d7b82 */ /* 0x001e240000000800 */
[----:B0-----:R-:W-:-:S05]  /*0c60*/  IADD3 R13, P0, R18, R13, RZ ;  /* 0x0000000d120d7210 */ /* 0x001fca0007f1e0ff */
[----:B------:R-:W-:-:S04]  /*0c70*/  IMAD.X R15, RZ, RZ, R17, P0 ;  /* 0x000000ffff0f7224 */ /* 0x000fc800000e0611 */
[----:B------:R-:W-:-:S04]  /*0c80*/  IMAD.WIDE.U32 R8, R15, R20, RZ ;  /* 0x000000140f087225 */ /* 0x000fc800078e00ff */
[----:B------:R-:W-:-:S04]  /*0c90*/  IMAD.WIDE.U32 R10, P0, R13, R21, R8 ;  /* 0x000000150d0a7225 */ /* 0x000fc80007800008 */
[----:B------:R-:W-:-:S04]  /*0ca0*/  IMAD.WIDE.U32 R8, R13, R20, RZ ;  /* 0x000000140d087225 */ /* 0x000fc800078e00ff */
[----:B------:R-:W-:Y:S01]  /*0cb0*/  IMAD.X R13, RZ, RZ, RZ, P0 ;  /* 0x000000ffff0d7224 */ /* 0x000fe200000e06ff */
[----:B------:R-:W-:Y:S01]  /*0cc0*/  IADD3 RZ, P0, R9, R10, RZ ;  /* 0x0000000a09ff7210 */ /* 0x000fe20007f1e0ff */
[----:B------:R-:W-:-:S04]  /*0cd0*/  IMAD.MOV.U32 R12, RZ, RZ, R11 ;  /* 0x000000ffff0c7224 */ /* 0x000fc800078e000b */
[----:B------:R-:W-:-:S08]  /*0ce0*/  IMAD.WIDE.U32.X R8, R15, R21, R12, P0 ;  /* 0x000000150f087225 */ /* 0x000fd000000e040c */
.L_x_11:
[-CC-:B------:R-:W-:Y:S01]  /*0cf0*/  SHF.R.U64 R31, R8, R2.reuse, R9.reuse ;  /* 0x00000002081f7219 */ /* 0x180fe20000001209 */
[----:B0-----:R-:W0:Y:S01]  /*0d00*/  LDC R12, c[0x0][0x618] ;  /* 0x00018600ff0c7b82 */ /* 0x001e220000000800 */
[----:B------:R-:W-:Y:S01]  /*0d10*/  SHF.R.U32.HI R7, RZ, R2, R9 ;  /* 0x00000002ff077219 */ /* 0x000fe20000011609 */
[----:B------:R-:W-:Y:S01]  /*0d20*/  ULDC UR4, c[0x0][0x150] ;  /* 0x0000540000047ab9 */ /* 0x000fe20000000800 */
[----:B------:R-:W-:Y:S01]  /*0d30*/  IADD3 R11, P0, RZ, -R31, RZ ;  /* 0x8000001fff0b7210 */ /* 0x000fe20007f1e0ff */
[----:B------:R-:W-:Y:S01]  /*0d40*/  IMAD.MOV.U32 R19, RZ, RZ, R17 ;  /* 0x000000ffff137224 */ /* 0x000fe200078e0011 */
[----:B------:R-:W-:-:S03]  /*0d50*/  I2FP.F32.U32 R2, R6 ;  /* 0x0000000600027245 */ /* 0x000fc60000201000 */
[----:B------:R-:W1:Y:S01]  /*0d60*/  LDC.64 R26, c[0x0][0x640] ;  /* 0x00019000ff1a7b82 */ /* 0x000e620000000a00 */
[----:B------:R-:W-:Y:S02]  /*0d70*/  IMAD.X R13, RZ, RZ, ~R7, P0 ;  /* 0x000000ffff0d7224 */ /* 0x000fe400000e0e07 */
[----:B------:R-:W-:Y:S01]  /*0d80*/  FMUL R2, R2, UR4 ;  /* 0x0000000402027c20 */ /* 0x000fe20008400000 */
[----:B------:R-:W-:Y:S01]  /*0d90*/  IMAD.WIDE.U32 R8, R11, R24, R18 ;  /* 0x000000180b087225 */ /* 0x000fe200078e0012 */
[----:B------:R-:W-:-:S03]  /*0da0*/  ULDC UR4, c[0x0][0x154] ;  /* 0x0000550000047ab9 */ /* 0x000fc60000000800 */
[----:B------:R-:W-:Y:S01]  /*0db0*/  IMAD R10, R13, R24, RZ ;  /* 0x000000180d0a7224 */ /* 0x000fe200078e02ff */
[----:B------:R-:W2:Y:S01]  /*0dc0*/  LDC R7, c[0x0][0x144] ;  /* 0x00005100ff077b82 */ /* 0x000ea20000000800 */
[----:B------:R-:W3:Y:S02]  /*0dd0*/  F2I.U32.TRUNC.NTZ R2, R2 ;  /* 0x0000000200027305 */ /* 0x000ee4000020f000 */
[----:B------:R-:W-:-:S04]  /*0de0*/  IMAD R11, R11, R25, R10 ;  /* 0x000000190b0b7224 */ /* 0x000fc800078e020a */
[----:B------:R-:W-:Y:S01]  /*0df0*/  IMAD.IADD R9, R9, 0x1, R11 ;  /* 0x0000000109097824 */ /* 0x000fe200078e020b */
[----:B------:R-:W4:Y:S01]  /*0e00*/  LDC R22, c[0x0][0x608] ;  /* 0x00018200ff167b82 */ /* 0x000f220000000800 */
[----:B------:R-:W-:-:S03]  /*0e10*/  IMAD.MOV.U32 R11, RZ, RZ, -0x1 ;  /* 0xffffffffff0b7424 */ /* 0x000fc600078e00ff */
[--C-:B0-----:R-:W-:Y:S02]  /*0e20*/  SHF.R.U64 R20, R8, R12, R9.reuse ;  /* 0x0000000c08147219 */ /* 0x101fe40000001209 */
[----:B------:R-:W-:Y:S02]  /*0e30*/  I2FP.F32.U32 R8, R14 ;  /* 0x0000000e00087245 */ /* 0x000fe40000201000 */
[----:B------:R-:W0:Y:S01]  /*0e40*/  LDC R24, c[0x0][0x658] ;  /* 0x00019600ff187b82 */ /* 0x000e220000000800 */
[----:B-1----:R-:W-:Y:S01]  /*0e50*/  ISETP.NE.U32.AND P0, PT, R26, RZ, PT ;  /* 0x000000ff1a00720c */ /* 0x002fe20003f05070 */
[----:B---3--:R-:W-:Y:S02]  /*0e60*/  IMAD.MOV R10, RZ, RZ, -R2 ;  /* 0x000000ffff0a7224 */ /* 0x008fe400078e0a02 */
[----:B------:R-:W-:Y:S01]  /*0e70*/  FMUL R8, R8, UR4 ;  /* 0x0000000408087c20 */ /* 0x000fe20008400000 */
[----:B------:R-:W-:Y:S02]  /*0e80*/  SHF.R.U32.HI R9, RZ, R12, R9 ;  /* 0x0000000cff097219 */ /* 0x000fe40000011609 */
[----:B------:R-:W-:Y:S01]  /*0e90*/  ISETP.NE.AND.EX P0, PT, R27, RZ, PT, P0 ;  /* 0x000000ff1b00720c */ /* 0x000fe20003f05300 */
[----:B------:R1:W3:Y:S01]  /*0ea0*/  F2I.U32.TRUNC.NTZ R15, R8 ;  /* 0x00000008000f7305 */ /* 0x0002e2000020f000 */
[----:B------:R-:W1:Y:S01]  /*0eb0*/  LDC R19, c[0x0][0x148] ;  /* 0x00005200ff137b82 */ /* 0x000e620000000800 */
[----:B--2---:R-:W-:-:S07]  /*0ec0*/  IMAD R2, R7, R10, R6 ;  /* 0x0000000a07027224 */ /* 0x004fce00078e0206 */
[----:B------:R-:W2:Y:S01]  /*0ed0*/  LDC R25, c[0x0][0x600] ;  /* 0x00018000ff197b82 */ /* 0x000ea20000000800 */
[-CC-:B----4-:R-:W-:Y:S02]  /*0ee0*/  SHF.R.U64 R32, R20, R22.reuse, R9.reuse ;  /* 0x0000001614207219 */ /* 0x190fe40000001209 */
[----:B------:R-:W-:Y:S01]  /*0ef0*/  SHF.R.U32.HI R7, RZ, R22, R9 ;  /* 0x00000016ff077219 */ /* 0x000fe20000011609 */
[----:B------:R-:W-:-:S04]  /*0f00*/  IMAD.MOV.U32 R9, RZ, RZ, 0x1 ;  /* 0x00000001ff097424 */ /* 0x000fc800078e00ff */
[----:B------:R-:W4:Y:S01]  /*0f10*/  LDC R28, c[0x0][0x648] ;  /* 0x00019200ff1c7b82 */ /* 0x000f220000000800 */
[-C--:B0-----:R-:W-:Y:S02]  /*0f20*/  SHF.L.U32 R6, R11, R24.reuse, RZ ;  /* 0x000000180b067219 */ /* 0x081fe400000006ff */
[--C-:B------:R-:W-:Y:S02]  /*0f30*/  SHF.R.U64 R22, R32, R24, R7.reuse ;  /* 0x0000001820167219 */ /* 0x100fe40000001207 */
[----:B------:R-:W-:Y:S02]  /*0f40*/  LOP3.LUT R13, RZ, R6, RZ, 0x33, !PT ;  /* 0x00000006ff0d7212 */ /* 0x000fe400078e33ff */
[-C--:B------:R-:W-:Y:S01]  /*0f50*/  SHF.R.U32.HI R7, RZ, R24.reuse, R7 ;  /* 0x00000018ff077219 */ /* 0x080fe20000011607 */
[----:B------:R-:W0:Y:S01]  /*0f60*/  LDC R29, c[0x0][0x638] ;  /* 0x00018e00ff1d7b82 */ /* 0x000e220000000800 */
[----:B------:R-:W-:Y:S01]  /*0f70*/  SHF.L.U32 R12, R9, R24, RZ ;  /* 0x00000018090c7219 */ /* 0x000fe200000006ff */
[----:B------:R-:W-:-:S06]  /*0f80*/  IMAD.MOV.U32 R6, RZ, RZ, R22 ;  /* 0x000000ffff067224 */ /* 0x000fcc00078e0016 */
[----:B------:R-:W0:Y:S01]  /*0f90*/  LDC R30, c[0x0][0x610] ;  /* 0x00018400ff1e7b82 */ /* 0x000e220000000800 */
[----:B-1-3--:R-:W-:Y:S05]  /*0fa0*/  @!P0 BRA `(.L_x_12) ;  /* 0x0000000000288947 */ /* 0x00afea0003800000 */
[----:B------:R-:W1:Y:S02]  /*0fb0*/  LDC R11, c[0x0][0x64c] ;  /* 0x00019300ff0b7b82 */ /* 0x000e640000000800 */
[----:B-1----:R-:W-:-:S05]  /*0fc0*/  IADD3 R11, P0, R22, R11, RZ ;  /* 0x0000000b160b7210 */ /* 0x002fca0007f1e0ff */
        /* <DEDUP_REMOVED lines=8> */
.L_x_12:
[----:B----4-:R-:W-:Y:S01]  /*1050*/  SHF.R.U64 R6, R6, R28, R7 ;  /* 0x0000001c06067219 */ /* 0x010fe20000001207 */
[----:B--2---:R-:W-:Y:S01]  /*1060*/  VIADD R7, R25, 0xffffffff ;  /* 0xffffffff19077836 */ /* 0x004fe20000000000 */
[----:B------:R-:W-:Y:S01]  /*1070*/  LOP3.LUT R13, R32, R13, RZ, 0xc0, !PT ;  /* 0x0000000d200d7212 */ /* 0x000fe200078ec0ff */
[----:B------:R-:W-:Y:S02]  /*1080*/  IMAD.MOV R15, RZ, RZ, -R15 ;  /* 0x000000ffff0f7224 */ /* 0x000fe400078e0a0f */
[----:B------:R-:W-:Y:S01]  /*1090*/  IMAD.MOV R8, RZ, RZ, -R6 ;  /* 0x000000ffff087224 */ /* 0x000fe200078e0a06 */
[----:B------:R-:W-:Y:S01]  /*10a0*/  LOP3.LUT R7, R20, R7, RZ, 0xc0, !PT ;  /* 0x0000000714077212 */ /* 0x000fe200078ec0ff */
[----:B------:R-:W-:Y:S02]  /*10b0*/  IMAD R13, R12, R6, R13 ;  /* 0x000000060c0d7224 */ /* 0x000fe400078e020d */
[----:B------:R-:W-:Y:S02]  /*10c0*/  @P1 IMAD R2, R19, R15, R14 ;  /* 0x0000000f13021224 */ /* 0x000fe400078e020e */
[----:B0-----:R-:W-:-:S02]  /*10d0*/  IMAD R6, R8, R29, R22 ;  /* 0x0000001d08067224 */ /* 0x001fc400078e0216 */
[----:B------:R-:W-:Y:S02]  /*10e0*/  IMAD R2, R13, R30, R2 ;  /* 0x0000001e0d027224 */ /* 0x000fe400078e0202 */
[----:B------:R-:W-:Y:S02]  /*10f0*/  IMAD R19, R6, R25, R7 ;  /* 0x0000001906137224 */ /* 0x000fe400078e0207 */
[----:B------:R-:W-:-:S03]  /*1100*/  IMAD.MOV.U32 R8, RZ, RZ, 0x1 ;  /* 0x00000001ff087424 */ /* 0x000fc600078e00ff */
[----:B------:R-:W-:Y:S02]  /*1110*/  SEL R22, R19, R2, !P1 ;  /* 0x0000000213167207 */ /* 0x000fe40004800000 */
[----:B------:R-:W-:Y:S01]  /*1120*/  SEL R19, R2, R19, !P1 ;  /* 0x0000001302137207 */ /* 0x000fe20004800000 */
[----:B------:R-:W-:-:S07]  /*1130*/  IMAD.MOV.U32 R2, RZ, RZ, R31 ;  /* 0x000000ffff027224 */ /* 0x000fce00078e001f */
.L_x_10:
[----:B------:R-:W-:Y:S05]  /*1140*/  @!P2 BRA `(.L_x_13) ;  /* 0x000000380010a947 */ /* 0x000fea0003800000 */
[----:B------:R-:W-:-:S13]  /*1150*/  ISETP.GT.U32.AND P0, PT, R33, 0x1, PT ;  /* 0x000000012100780c */ /* 0x000fda0003f04070 */
[----:B------:R-:W-:Y:S05]  /*1160*/  @P0 EXIT ;  /* 0x000000000000094d */ /* 0x000fea0003800000 */
.L_x_14:
[----:B------:R-:W-:-:S08]  /*1170*/  NOP ;  /* 0x0000000000007918 */ /* 0x000fd00000000000 */
[----:B------:R-:W1:Y:S02]  /*1180*/  USETMAXREG.TRY_ALLOC.CTAPOOL UP0, 0xe8 ;  /* 0x000000e8000079c8 */ /* 0x000e640008000600 */
[----:B-1----:R-:W-:-:S13]  /*1190*/  PLOP3.LUT P0, PT, PT, PT, UP0, 0x80, 0x0 ;  /* 0x000000000000781c */ /* 0x002fda0003f0f008 */
[----:B------:R-:W-:Y:S05]  /*11a0*/  @!P0 BRA `(.L_x_14) ;  /* 0xfffffffc00f08947 */ /* 0x000fea000383ffff */
[----:B------:R-:W-:-:S13]  /*11b0*/  LOP3.LUT P0, RZ, R8, 0xff, RZ, 0xc0, !PT ;  /* 0x000000ff08ff7812 */ /* 0x000fda000780c0ff */
[----:B------:R-:W-:Y:S05]  /*11c0*/  @!P0 EXIT ;  /* 0x000000000000894d */ /* 0x000fea0003800000 */
[----:B------:R-:W1:Y:S01]  /*11d0*/  S2UR UR4, SR_CgaCtaId ;  /* 0x00000000000479c3 */ /* 0x000e620000008800 */
[----:B------:R-:W-:Y:S01]  /*11e0*/  VIADD R6, R5, 0xffffffff ;  /* 0xffffffff05067836 */ /* 0x000fe20000000000 */
[----:B------:R-:W-:Y:S01]  /*11f0*/  SHF.R.S32.HI R0, RZ, 0x1f, R3 ;  /* 0x0000001fff007819 */ /* 0x000fe20000011403 */
[----:B------:R-:W-:Y:S01]  /*1200*/  UMOV UR41, 0x400 ;  /* 0x0000040000297882 */ /* 0x000fe20000000000 */
[----:B------:R-:W-:Y:S01]  /*1210*/  UISETP.LT.AND UP0, UPT, UR40, 0x1, UPT ;  /* 0x000000012800788c */ /* 0x000fe2000bf01270 */
[----:B------:R-:W-:Y:S01]  /*1220*/  LOP3.LUT R70, R16, 0x1, RZ, 0xfc, !PT ;  /* 0x0000000110467812 */ /* 0x000fe200078efcff */
[----:B------:R-:W-:Y:S01]  /*1230*/  ULDC UR6, c[0x0][0x284] ;  /* 0x0000a10000067ab9 */ /* 0x000fe20000000800 */
[----:B------:R-:W-:Y:S01]  /*1240*/  R2UR UR42, R6 ;  /* 0x00000000062a72ca */ /* 0x000fe200000e0000 */
[----:B------:R-:W-:Y:S01]  /*1250*/  USEL UR43, UR40, 0x1, UP0 ;  /* 0x00000001282b7887 */ /* 0x000fe20008000000 */
[CC--:B------:R-:W-:Y:S01]  /*1260*/  LEA.HI R4, R0.reuse, R3.reuse, RZ, 0x2 ;  /* 0x0000000300047211 */ /* 0x0c0fe200078f10ff */
[----:B------:R-:W-:Y:S01]  /*1270*/  USHF.L.U32 UR46, UR40, 0x1, URZ ;  /* 0x00000001282e7899 */ /* 0x000fe2000800063f */
[----:B------:R-:W-:Y:S01]  /*1280*/  LEA.HI R0, R0, R3, RZ, 0x5 ;  /* 0x0000000300007211 */ /* 0x000fe200078f28ff */
[----:B------:R-:W-:Y:S01]  /*1290*/  UIADD3 UR43, -UR43, UR40, URZ ;  /* 0x000000282b2b7290 */ /* 0x000fe2000fffe13f */
[----:B------:R-:W-:-:S02]  /*12a0*/  SHF.R.S32.HI R58, RZ, 0x2, R4 ;  /* 0x00000002ff3a7819 */ /* 0x000fc40000011404 */
[----:B------:R-:W-:Y:S02]  /*12b0*/  SHF.R.S32.HI R5, RZ, 0x1f, R4 ;  /* 0x0000001fff057819 */ /* 0x000fe40000011404 */
[----:B------:R-:W-:Y:S02]  /*12c0*/  LOP3.LUT R60, R4, 0xfffffffc, RZ, 0xc0, !PT ;  /* 0xfffffffc043c7812 */ /* 0x000fe400078ec0ff */
[----:B------:R-:W-:Y:S01]  /*12d0*/  LEA.HI R5, R5, R58, RZ, 0x3 ;  /* 0x0000003a05057211 */ /* 0x000fe200078f18ff */
[----:B------:R-:W-:Y:S01]  /*12e0*/  USHF.L.U32 UR42, UR42, 0x3, URZ ;  /* 0x000000032a2a7899 */ /* 0x000fe2000800063f */
[----:B------:R-:W-:Y:S01]  /*12f0*/  ISETP.NE.AND P0, PT, R6, RZ, PT ;  /* 0x000000ff0600720c */ /* 0x000fe20003f05270 */
[----:B------:R-:W-:Y:S01]  /*1300*/  IMAD.IADD R60, R3, 0x1, -R60 ;  /* 0x00000001033c7824 */ /* 0x000fe200078e0a3c */
[----:B------:R-:W-:Y:S01]  /*1310*/  LOP3.LUT R5, R5, 0xfffffff8, RZ, 0xc0, !PT ;  /* 0xfffffff805057812 */ /* 0x000fe200078ec0ff */
[----:B-1----:R-:W-:Y:S01]  /*1320*/  ULEA UR41, UR4, UR41, 0x18 ;  /* 0x0000002904297291 */ /* 0x002fe2000f8ec03f */
[----:B------:R-:W-:Y:S01]  /*1330*/  SEL R71, RZ, 0x1, P0 ;  /* 0x00000001ff477807 */ /* 0x000fe20000000000 */
[----:B------:R-:W-:-:S02]  /*1340*/  IMAD.U32 R62, RZ, RZ, UR42 ;  /* 0x0000002aff3e7e24 */ /* 0x000fc4000f8e00ff */
[----:B------:R-:W-:Y:S01]  /*1350*/  UIADD3 UR47, UR41, 0x40, URZ ;  /* 0x00000040292f7890 */ /* 0x000fe2000fffe03f */
[----:B------:R-:W-:Y:S01]  /*1360*/  IMAD.IADD R58, R58, 0x1, -R5 ;  /* 0x000000013a3a7824 */ /* 0x000fe200078e0a05 */
[----:B------:R-:W-:Y:S01]  /*1370*/  UIADD3 UR4, UR41, 0x100, URZ ;  /* 0x0000010029047890 */ /* 0x000fe2000fffe03f */
[----:B------:R-:W-:Y:S01]  /*1380*/  SHF.R.S32.HI R5, RZ, 0x5, R0 ;  /* 0x00000005ff057819 */ /* 0x000fe20000011400 */
[----:B------:R-:W-:Y:S01]  /*1390*/  UIADD3 UR5, UR41, 0x6100, URZ ;  /* 0x0000610029057890 */ /* 0x000fe2000fffe03f */
[C---:B------:R-:W-:Y:S01]  /*13a0*/  LOP3.LUT R64, R62.reuse, 0x8, RZ, 0xc0, !PT ;  /* 0x000000083e407812 */ /* 0x040fe200078ec0ff */
[----:B------:R-:W-:Y:S01]  /*13b0*/  USHF.R.U32.HI UR4, URZ, 0x4, UR4 ;  /* 0x000000043f047899 */ /* 0x000fe20008011604 */
[--C-:B------:R-:W-:Y:S01]  /*13c0*/  SHF.R.S32.HI R59, RZ, 0x1f, R58.reuse ;  /* 0x0000001fff3b7819 */ /* 0x100fe2000001143a */
[----:B------:R-:W-:Y:S01]  /*13d0*/  USHF.R.U32.HI UR5, URZ, 0x4, UR5 ;  /* 0x000000043f057899 */ /* 0x000fe20008011605 */
[C-C-:B------:R-:W-:Y:S01]  /*13e0*/  IMAD R65, R5.reuse, -0x10, -R58.reuse ;  /* 0xfffffff005417824 */ /* 0x140fe200078e0a3a */
[----:B------:R-:W-:Y:S01]  /*13f0*/  ULOP3.LUT UR4, UR4, 0x3fff, URZ, 0xc0, !UPT ;  /* 0x00003fff04047892 */ /* 0x000fe2000f8ec03f */
[----:B------:R-:W-:Y:S01]  /*1400*/  IMAD.U32 R61, RZ, RZ, UR47 ;  /* 0x0000002fff3d7e24 */ /* 0x000fe2000f8e00ff */
[----:B------:R-:W-:Y:S01]  /*1410*/  ULOP3.LUT UR5, UR5, 0x3fff, URZ, 0xc0, !UPT ;  /* 0x00003fff05057892 */ /* 0x000fe2000f8ec03f */
[----:B------:R-:W-:Y:S01]  /*1420*/  IMAD.WIDE R58, R5, 0x10, R58 ;  /* 0x00000010053a7825 */ /* 0x000fe200078e023a */
[----:B------:R-:W-:Y:S01]  /*1430*/  LOP3.LUT R62, R62, 0x8, RZ, 0xc, !PT ;  /* 0x000000083e3e7812 */ /* 0x000fe200078e0cff */
[----:B------:R-:W-:Y:S01]  /*1440*/  ULOP3.LUT UR44, UR4, 0x10000, URZ, 0xfc, !UPT ;  /* 0x00010000042c7892 */ /* 0x000fe2000f8efc3f */
[----:B------:R-:W-:Y:S01]  /*1450*/  LOP3.LUT R64, R64, 0x18, RZ, 0x3c, !PT ;  /* 0x0000001840407812 */ /* 0x000fe200078e3cff */
[----:B------:R-:W-:Y:S01]  /*1460*/  VIADD R63, R61, UR42 ;  /* 0x0000002a3d3f7c36 */ /* 0x000fe20008000000 */
[----:B------:R-:W-:Y:S01]  /*1470*/  ULOP3.LUT UR45, UR5, 0x10000, URZ, 0xfc, !UPT ;  /* 0x00010000052d7892 */ /* 0x000fe2000f8efc3f */
[----:B------:R-:W-:-:S11]  /*1480*/  VIADD R65, R65, UR6 ;  /* 0x0000000641417c36 */ /* 0x000fd60008000000 */
.L_x_98:
[----:B------:R-:W-:Y:S01]  /*1490*/  SHF.L.U32 R0, R71, 0x1f, RZ ;  /* 0x0000001f47007819 */ /* 0x000fe200000006ff */
[----:B------:R-:W-:Y:S02]  /*14a0*/  ULDC UR4, c[0x0][0x28c] ;  /* 0x0000a30000047ab9 */ /* 0x000fe40000000800 */
[----:B------:R-:W-:Y:S01]  /*14b0*/  ISETP.LT.AND P1, PT, RZ, UR4, PT ;  /* 0x00000004ff007c0c */ /* 0x000fe2000bf21270 */
[----:B-1----:R-:W1:Y:S02]  /*14c0*/  SYNCS.PHASECHK.TRANS64.TRYWAIT P0, [R61+UR42], R0 ;  /* 0x000000003d0075a7 */ /* 0x002e64000800016a */
[----:B-1-34-:R-:W-:Y:S10]  /*14d0*/  @!P0 BRA `(.L_x_15) ;  /* 0x0000004000f88947 */ /* 0x01aff40003800000 */
.L_x_119:
[----:B------:R-:W-:Y:S05]  /*14e0*/  @P1 BRA `(.L_x_16) ;  /* 0x0000000000401947 */ /* 0x000fea0003800000 */
[----:B-1----:R-:W-:Y:S01]  /*14f0*/  MOV R0, 0x0 ;  /* 0x0000000000007802 */ /* 0x002fe20000000f00 */
[----:B------:R-:W-:Y:S01]  /*1500*/  ULDC.64 UR4, c[0x4][0x68] ;  /* 0x01001a0000047ab9 */ /* 0x000fe20000000a00 */
[----:B------:R-:W-:Y:S01]  /*1510*/  ULDC.64 UR6, c[0x4][0x8] ;  /* 0x0100020000067ab9 */ /* 0x000fe20000000a00 */
[----:B------:R-:W-:Y:S01]  /*1520*/  IMAD.U32 R4, RZ, RZ, UR4 ;  /* 0x00000004ff047e24 */ /* 0x000fe2000f8e00ff */
[----:B------:R1:W2:Y:S01]  /*1530*/  LDC.64 R14, c[0x4][R0] ;  /* 0x01000000000e7b82 */ /* 0x0002a20000000a00 */
[----:B------:R-:W-:Y:S01]  /*1540*/  IMAD.U32 R5, RZ, RZ, UR5 ;  /* 0x00000005ff057e24 */ /* 0x000fe2000f8e00ff */
[----:B------:R-:W-:Y:S01]  /*1550*/  ULDC.64 UR4, c[0x4][0x70] ;  /* 0x01001c0000047ab9 */ /* 0x000fe20000000a00 */
[----:B------:R-:W-:Y:S02]  /*1560*/  IMAD.U32 R10, RZ, RZ, UR6 ;  /* 0x00000006ff0a7e24 */ /* 0x000fe4000f8e00ff */
[----:B------:R-:W-:Y:S02]  /*1570*/  IMAD.U32 R6, RZ, RZ, UR4 ;  /* 0x00000004ff067e24 */ /* 0x000fe4000f8e00ff */
[----:B------:R-:W-:-:S02]  /*1580*/  IMAD.U32 R7, RZ, RZ, UR5 ;  /* 0x00000005ff077e24 */ /* 0x000fc4000f8e00ff */
[----:B------:R-:W-:Y:S02]  /*1590*/  IMAD.U32 R11, RZ, RZ, UR7 ;  /* 0x00000007ff0b7e24 */ /* 0x000fe4000f8e00ff */
[----:B------:R-:W-:Y:S02]  /*15a0*/  IMAD.MOV.U32 R8, RZ, RZ, 0x1e1 ;  /* 0x000001e1ff087424 */ /* 0x000fe400078e00ff */
[----:B0-----:R-:W-:Y:S02]  /*15b0*/  IMAD.MOV.U32 R12, RZ, RZ, 0x1 ;  /* 0x00000001ff0c7424 */ /* 0x001fe400078e00ff */
[----:B-1----:R-:W-:-:S07]  /*15c0*/  IMAD.MOV.U32 R13, RZ, RZ, RZ ;  /* 0x000000ffff0d7224 */ /* 0x002fce00078e00ff */
[----:B------:R-:W-:-:S07]  /*15d0*/  LEPC R20, `(.L_x_16) ;  /* 0x000000001014794e */ /* 0x000fce0000000000 */
[----:B--2--5:R-:W-:Y:S05]  /*15e0*/  CALL.ABS.NOINC R14 ;  /* 0x000000000e007343 */ /* 0x024fea0003c00000 */
.L_x_16:
[----:B------:R-:W-:-:S13]  /*15f0*/  ISETP.NE.AND P0, PT, R70, 0x3, PT ;  /* 0x000000034600780c */ /* 0x000fda0003f05270 */
[----:B------:R-:W-:Y:S05]  /*1600*/  @!P0 BRA `(.L_x_17) ;  /* 0x0000000000048947 */ /* 0x000fea0003800000 */
[----:B------:R-:W-:Y:S01]  /*1610*/  BPT.TRAP 0x1 ;  /* 0x000000040000795c */ /* 0x000fe20000300000 */
.L_x_17:
[----:B------:R-:W-:Y:S02]  /*1620*/  IMAD.U32 R3, RZ, RZ, UR38 ;  /* 0x00000026ff037e24 */ /* 0x000fe4000f8e00ff */
[----:B-1----:R-:W-:-:S03]  /*1630*/  IMAD.U32 R0, RZ, RZ, UR39 ;  /* 0x00000027ff007e24 */ /* 0x002fc6000f8e00ff */
[----:B------:R-:W-:Y:S02]  /*1640*/  LEA R3, R3, UR41, 0x3 ;  /* 0x0000002903037c11 */ /* 0x000fe4000f8e18ff */
[----:B------:R-:W-:-:S04]  /*1650*/  SHF.L.U32 R0, R0, 0x1f, RZ ;  /* 0x0000001f00007819 */ /* 0x000fc800000006ff */
[----:B------:R1:W2:Y:S01]  /*1660*/  SYNCS.PHASECHK.TRANS64.TRYWAIT P1, [R3+URZ], R0 ;  /* 0x00000000030075a7 */ /* 0x0002a2000802017f */
[----:B------:R-:W-:Y:S05]  /*1670*/  @!P0 BRA `(.L_x_18) ;  /* 0x0000000000048947 */ /* 0x000fea0003800000 */
[----:B------:R-:W-:Y:S01]  /*1680*/  BPT.TRAP 0x1 ;  /* 0x000000040000795c */ /* 0x000fe20000300000 */
.L_x_18:
[----:B--2---:R-:W-:Y:S05]  /*1690*/  @P1 BRA `(.L_x_19) ;  /* 0x0000000000081947 */ /* 0x004fea0003800000 */
[----:B------:R-:W2:Y:S02]  /*16a0*/  SYNCS.PHASECHK.TRANS64.TRYWAIT P1, [R3+URZ], R0 ;  /* 0x00000000030075a7 */ /* 0x000ea4000802017f */
[----:B--2---:R-:W-:Y:S05]  /*16b0*/  @!P1 BRA `(.L_x_20) ;  /* 0x0000004000949947 */ /* 0x004fea0003800000 */
.L_x_19:
[----:B------:R-:W-:Y:S05]  /*16c0*/  WARPSYNC.ALL ;  /* 0x0000000000007948 */ /* 0x000fea0003800000 */
[----:B------:R-:W-:Y:S01]  /*16d0*/  ULEA UR8, UR38, UR44, 0x9 ;  /* 0x0000002c26087291 */ /* 0x000fe2000f8e483f */
[----:B------:R-:W-:Y:S01]  /*16e0*/  WARPGROUP.ARRIVE ;  /* 0x00000000000079c5 */ /* 0x000fe20000000000 */
[----:B------:R-:W-:Y:S01]  /*16f0*/  ULEA UR9, UR38, UR45, 0x9 ;  /* 0x0000002d26097291 */ /* 0x000fe2000f8e483f */
[----:B-12---:R-:W-:Y:S01]  /*1700*/  IMAD.U32 R0, RZ, RZ, UR43 ;  /* 0x0000002bff007e24 */ /* 0x006fe2000f8e00ff */
[----:B------:R-:W-:Y:S01]  /*1710*/  UMOV UR5, 0x40000040 ;  /* 0x4000004000057882 */ /* 0x000fe20000000000 */
[----:B------:R-:W-:-:S02]  /*1720*/  UMOV UR7, 0x40000040 ;  /* 0x4000004000077882 */ /* 0x000fc40000000000 */
[----:B------:R-:W-:Y:S01]  /*1730*/  UMOV UR4, UR8 ;  /* 0x0000000800047c82 */ /* 0x000fe20008000000 */
[----:B------:R-:W-:Y:S01]  /*1740*/  ISETP.GE.AND P1, PT, R0, 0x1, PT ;  /* 0x000000010000780c */ /* 0x000fe20003f26270 */
[----:B------:R-:W-:Y:S02]  /*1750*/  UMOV UR6, UR9 ;  /* 0x0000000900067c82 */ /* 0x000fe40008000000 */
[----:B------:R-:W-:Y:S01]  /*1760*/  HGMMA.64x64x16.F32.BF16 R24, gdesc[UR4], RZ, !UPT, gsb0 ;  /* 0x00e00000041879f0 */ /* 0x000fe2000c0018ff */
[----:B------:R-:W-:Y:S02]  /*1770*/  UIADD3 UR4, UR8, 0x2, URZ ;  /* 0x0000000208047890 */ /* 0x000fe4000fffe03f */
[----:B------:R-:W-:Y:S01]  /*1780*/  UIADD3 UR6, UR9, 0x2, URZ ;  /* 0x0000000209067890 */ /* 0x000fe2000fffe03f */
[----:B------:R-:W-:Y:S01]  /*1790*/  UMOV UR5, 0x40000040 ;  /* 0x4000004000057882 */ /* 0x000fe20000000000 */
[----:B------:R-:W-:Y:S01]  /*17a0*/  UMOV UR7, 0x40000040 ;  /* 0x4000004000077882 */ /* 0x000fe20000000000 */
[----:B------:R-:W-:-:S02]  /*17b0*/  WARPGROUP.DEPBAR.LE gsb0, 0x0 ;  /* 0x00008000000079c5 */ /* 0x000fc40000010000 */
[----:B------:R-:W-:-:S06]  /*17c0*/  WARPGROUP.ARRIVE ;  /* 0x00000000000079c5 */ /* 0x000fcc0000000000 */
[----:B------:R-:W-:Y:S01]  /*17d0*/  HGMMA.64x64x16.F32.BF16 R24, gdesc[UR4], R24, gsb0 ;  /* 0x00e00000041879f0 */ /* 0x000fe20008001818 */
[----:B------:R-:W-:Y:S02]  /*17e0*/  UIADD3 UR4, UR8, 0x4, URZ ;  /* 0x0000000408047890 */ /* 0x000fe4000fffe03f */
[----:B------:R-:W-:Y:S01]  /*17f0*/  UIADD3 UR6, UR9, 0x4, URZ ;  /* 0x0000000409067890 */ /* 0x000fe2000fffe03f */
[----:B------:R-:W-:Y:S01]  /*1800*/  UMOV UR5, 0x40000040 ;  /* 0x4000004000057882 */ /* 0x000fe20000000000 */
[----:B------:R-:W-:Y:S01]  /*1810*/  UMOV UR7, 0x40000040 ;  /* 0x4000004000077882 */ /* 0x000fe20000000000 */
[----:B------:R-:W-:Y:S02]  /*1820*/  WARPGROUP.DEPBAR.LE gsb0, 0x0 ;  /* 0x00008000000079c5 */ /* 0x000fe40000010000 */
        /* <DEDUP_REMOVED lines=8> */
[----:B------:R-:W-:Y:S03]  /*18b0*/  HGMMA.64x64x16.F32.BF16 R24, gdesc[UR4], R24, gsb0 ;  /* 0x00e00000041879f0 */ /* 0x000fe60008001818 */
[----:B------:R-:W-:Y:S02]  /*18c0*/  WARPGROUP.DEPBAR.LE gsb0, 0x0 ;  /* 0x00008000000079c5 */ /* 0x000fe40000010000 */
[----:B------:R-:W-:Y:S05]  /*18d0*/  @!P1 BRA `(.L_x_21) ;  /* 0x0000000400109947 */ /* 0x000fea0003800000 */
[----:B------:R-:W-:Y:S01]  /*18e0*/  UIADD3 UR4, UR38, 0x1, URZ ;  /* 0x0000000126047890 */ /* 0x000fe2000fffe03f */
[----:B------:R-:W-:Y:S01]  /*18f0*/  IMAD.U32 R0, RZ, RZ, UR43 ;  /* 0x0000002bff007e24 */ /* 0x000fe2000f8e00ff */
[----:B------:R-:W-:Y:S02]  /*1900*/  UMOV UR9, UR38 ;  /* 0x0000002600097c82 */ /* 0x000fe40008000000 */
[----:B------:R-:W-:-:S04]  /*1910*/  UISETP.NE.AND UP0, UPT, UR4, 0x3, UPT ;  /* 0x000000030400788c */ /* 0x000fc8000bf05270 */
[----:B------:R-:W-:Y:S02]  /*1920*/  USEL UR5, URZ, 0x1, UP0 ;  /* 0x000000013f057887 */ /* 0x000fe40008000000 */
[----:B------:R-:W-:Y:S02]  /*1930*/  USEL UR8, UR4, URZ, UP0 ;  /* 0x0000003f04087287 */ /* 0x000fe40008000000 */
[----:B------:R-:W-:-:S06]  /*1940*/  ULOP3.LUT UR5, UR39, UR5, URZ, 0x3c, !UPT ;  /* 0x0000000527057292 */ /* 0x000fcc000f8e3c3f */
[----:B------:R-:W-:-:S07]  /*1950*/  IMAD.U32 R5, RZ, RZ, UR5 ;  /* 0x00000005ff057e24 */ /* 0x000fce000f8e00ff */
.L_x_28:
[----:B-12---:R-:W-:Y:S05]  /*1960*/  @!P0 BRA `(.L_x_22) ;  /* 0x0000000000048947 */ /* 0x006fea0003800000 */
[----:B------:R-:W-:Y:S01]  /*1970*/  BPT.TRAP 0x1 ;  /* 0x000000040000795c */ /* 0x000fe20000300000 */
.L_x_22:
[----:B------:R-:W-:Y:S01]  /*1980*/  ULEA UR4, UR8, UR41, 0x3 ;  /* 0x0000002908047291 */ /* 0x000fe2000f8e183f */
[----:B------:R-:W-:-:S08]  /*1990*/  SHF.L.U32 R3, R5, 0x1f, RZ ;  /* 0x0000001f05037819 */ /* 0x000fd000000006ff */
[----:B------:R1:W2:Y:S01]  /*19a0*/  SYNCS.PHASECHK.TRANS64.TRYWAIT P1, [UR4], R3 ;  /* 0x00000003ff0075a7 */ /* 0x0002a20008020144 */
[----:B------:R-:W-:Y:S05]  /*19b0*/  @!P0 BRA `(.L_x_23) ;  /* 0x0000000000048947 */ /* 0x000fea0003800000 */
[----:B------:R-:W-:Y:S01]  /*19c0*/  BPT.TRAP 0x1 ;  /* 0x000000040000795c */ /* 0x000fe20000300000 */
.L_x_23:
[----:B--2---:R-:W-:Y:S05]  /*19d0*/  @P1 BRA `(.L_x_24) ;  /* 0x0000000000081947 */ /* 0x004fea0003800000 */
[----:B------:R-:W2:Y:S02]  /*19e0*/  SYNCS.PHASECHK.TRANS64.TRYWAIT P1, [UR4], R3 ;  /* 0x00000003ff0075a7 */ /* 0x000ea40008020144 */
[----:B--2---:R-:W-:Y:S05]  /*19f0*/  @!P1 BRA `(.L_x_25) ;  /* 0x0000003c00d89947 */ /* 0x004fea0003800000 */
.L_x_24:
[----:B------:R-:W-:Y:S01]  /*1a00*/  ULEA UR10, UR8, UR44, 0x9 ;  /* 0x0000002c080a7291 */ /* 0x000fe2000f8e483f */
[----:B------:R-:W-:Y:S01]  /*1a10*/  WARPGROUP.ARRIVE ;  /* 0x00000000000079c5 */ /* 0x000fe20000000000 */
[----:B------:R-:W-:Y:S01]  /*1a20*/  ULEA UR11, UR8, UR45, 0x9 ;  /* 0x0000002d080b7291 */ /* 0x000fe2000f8e483f */
[----:B------:R-:W-:Y:S01]  /*1a30*/  UMOV UR5, 0x40000040 ;  /* 0x4000004000057882 */ /* 0x000fe20000000000 */
[----:B------:R-:W-:-:S03]  /*1a40*/  UMOV UR7, 0x40000040 ;  /* 0x4000004000077882 */ /* 0x000fc60000000000 */
[----:B------:R-:W-:Y:S02]  /*1a50*/  UMOV UR4, UR10 ;  /* 0x0000000a00047c82 */ /* 0x000fe40008000000 */
[----:B------:R-:W-:Y:S02]  /*1a60*/  UMOV UR6, UR11 ;  /* 0x0000000b00067c82 */ /* 0x000fe40008000000 */
[----:B------:R-:W-:Y:S01]  /*1a70*/  HGMMA.64x64x16.F32.BF16 R24, gdesc[UR4], R24, gsb0 ;  /* 0x00e00000041879f0 */ /* 0x000fe20008001818 */
        /* <DEDUP_REMOVED lines=23> */
[----:B------:R-:W-:Y:S01]  /*1bf0*/  BPT.TRAP 0x1 ;  /* 0x000000040000795c */ /* 0x000fe20000300000 */
.L_x_26:
[----:B------:R-:W-:Y:S01]  /*1c00*/  ULEA UR4, UR9, UR41, 0x3 ;  /* 0x0000002909047291 */ /* 0x000fe2000f8e183f */
[----:B------:R-:W-:-:S03]  /*1c10*/  ISETP.GT.U32.AND P1, PT, R16, 0x1, PT ;  /* 0x000000011000780c */ /* 0x000fc60003f24070 */
[----:B------:R-:W-:-:S04]  /*1c20*/  UIADD3 UR4, UR4, 0x18, URZ ;  /* 0x0000001804047890 */ /* 0x000fc8000fffe03f */
[----:B------:R-:W-:-:S09]  /*1c30*/  UPRMT UR4, URZ, 0x654, UR4 ;  /* 0x000006543f047896 */ /* 0x000fd20008000004 */
[----:B------:R-:W-:Y:S01]  /*1c40*/  SYNCS.ARRIVE.TRANS64.RED.A1T0 RZ, [UR4], RZ ;  /* 0x000000ffffff79a7 */ /* 0x000fe20008100404 */
[----:B------:R-:W-:Y:S05]  /*1c50*/  @P1 BRA `(.L_x_27) ;  /* 0x0000000000041947 */ /* 0x000fea0003800000 */
[----:B------:R-:W-:Y:S01]  /*1c60*/  BPT.TRAP 0x1 ;  /* 0x000000040000795c */ /* 0x000fe20000300000 */
.L_x_27:
[----:B------:R-:W-:Y:S01]  /*1c70*/  UIADD3 UR8, UR8, 0x1, URZ ;  /* 0x0000000108087890 */ /* 0x000fe2000fffe03f */
[C---:B------:R-:W-:Y:S01]  /*1c80*/  ISETP.GT.AND P1, PT, R0.reuse, 0x1, PT ;  /* 0x000000010000780c */ /* 0x040fe20003f24270 */
[----:B------:R-:W-:Y:S01]  /*1c90*/  UIADD3 UR9, UR9, 0x1, URZ ;  /* 0x0000000109097890 */ /* 0x000fe2000fffe03f */
[----:B------:R-:W-:Y:S01]  /*1ca0*/  VIADD R0, R0, 0xffffffff ;  /* 0xffffffff00007836 */ /* 0x000fe20000000000 */
[----:B------:R-:W-:Y:S02]  /*1cb0*/  UISETP.NE.AND UP0, UPT, UR8, 0x3, UPT ;  /* 0x000000030800788c */ /* 0x000fe4000bf05270 */
[----:B------:R-:W-:Y:S02]  /*1cc0*/  UISETP.NE.AND UP1, UPT, UR9, 0x3, UPT ;  /* 0x000000030900788c */ /* 0x000fe4000bf25270 */
[----:B------:R-:W-:Y:S02]  /*1cd0*/  USEL UR4, URZ, 0x1, UP0 ;  /* 0x000000013f047887 */ /* 0x000fe40008000000 */
[----:B------:R-:W-:-:S02]  /*1ce0*/  USEL UR8, UR8, URZ, UP0 ;  /* 0x0000003f08087287 */ /* 0x000fc40008000000 */
[----:B------:R-:W-:Y:S02]  /*1cf0*/  USEL UR9, UR9, URZ, UP1 ;  /* 0x0000003f09097287 */ /* 0x000fe40008800000 */
[----:B------:R-:W-:Y:S01]  /*1d00*/  LOP3.LUT R5, R5, UR4, RZ, 0x3c, !PT ;  /* 0x0000000405057c12 */ /* 0x000fe2000f8e3cff */
[----:B------:R-:W-:Y:S09]  /*1d10*/  @P1 BRA `(.L_x_28) ;  /* 0xfffffffc00101947 */ /* 0x000ff2000383ffff */
.L_x_21:
[----:B------:R-:W3:Y:S01]  /*1d20*/  LDC R0, c[0x0][0x28c] ;  /* 0x0000a300ff007b82 */ /* 0x000ee20000000800 */
[----:B------:R4:W-:Y:S01]  /*1d30*/  SYNCS.ARRIVE.TRANS64.A1T0 RZ, [R62+UR47], RZ ;  /* 0x000000ff3eff79a7 */ /* 0x0009e2000810002f */
[----:B---3--:R-:W-:-:S13]  /*1d40*/  ISETP.GE.AND P1, PT, R0, 0x1, PT ;  /* 0x000000010000780c */ /* 0x008fda0003f26270 */
[----:B----4-:R-:W-:Y:S05]  /*1d50*/  @!P1 BRA `(.L_x_29) ;  /* 0x0000000000349947 */ /* 0x010fea0003800000 */
[----:B------:R-:W-:Y:S05]  /*1d60*/  @!P0 BRA `(.L_x_30) ;  /* 0x0000000000048947 */ /* 0x000fea0003800000 */
[----:B------:R-:W-:Y:S01]  /*1d70*/  BPT.TRAP 0x1 ;  /* 0x000000040000795c */ /* 0x000fe20000300000 */
.L_x_30:
[----:B------:R-:W-:Y:S01]  /*1d80*/  UIADD3 UR6, UR43, UR38, URZ ;  /* 0x000000262b067290 */ /* 0x000fe2000fffe03f */
[----:B------:R-:W-:-:S03]  /*1d90*/  ISETP.GT.U32.AND P0, PT, R16, 0x1, PT ;  /* 0x000000011000780c */ /* 0x000fc60003f04070 */
[----:B------:R-:W-:-:S04]  /*1da0*/  UIMAD.WIDE.U32 UR4, UR6, -0x55555555, URZ ;  /* 0xaaaaaaab060478a5 */ /* 0x000fc8000f8e003f */
[----:B------:R-:W-:-:S04]  /*1db0*/  USHF.R.U32.HI UR4, URZ, 0x1, UR5 ;  /* 0x000000013f047899 */ /* 0x000fc80008011605 */
[----:B------:R-:W-:-:S04]  /*1dc0*/  UIMAD UR6, UR4, -0x3, UR6 ;  /* 0xfffffffd040678a4 */ /* 0x000fc8000f8e0206 */
[----:B------:R-:W-:-:S04]  /*1dd0*/  ULEA UR6, UR6, UR41, 0x3 ;  /* 0x0000002906067291 */ /* 0x000fc8000f8e183f */
[----:B------:R-:W-:-:S04]  /*1de0*/  UIADD3 UR6, UR6, 0x18, URZ ;  /* 0x0000001806067890 */ /* 0x000fc8000fffe03f */
[----:B------:R-:W-:-:S09]  /*1df0*/  UPRMT UR6, URZ, 0x654, UR6 ;  /* 0x000006543f067896 */ /* 0x000fd20008000006 */
[----:B------:R-:W-:Y:S01]  /*1e00*/  SYNCS.ARRIVE.TRANS64.RED.A1T0 RZ, [UR6], RZ ;  /* 0x000000ffffff79a7 */ /* 0x000fe20008100406 */
[----:B------:R-:W-:Y:S05]  /*1e10*/  @P0 BRA `(.L_x_29) ;  /* 0x0000000000040947 */ /* 0x000fea0003800000 */
[----:B------:R-:W-:Y:S01]  /*1e20*/  BPT.TRAP 0x1 ;  /* 0x000000040000795c */ /* 0x000fe20000300000 */
.L_x_29:
[----:B------:R-:W-:Y:S01]  /*1e30*/  SHF.L.U32 R0, R71, 0x1f, RZ ;  /* 0x0000001f47007819 */ /* 0x000fe200000006ff */
[----:B------:R-:W-:Y:S01]  /*1e40*/  UIADD3 UR38, UR46, UR38, URZ ;  /* 0x000000262e267290 */ /* 0x000fe2000fffe03f */
[----:B------:R-:W3:Y:S01]  /*1e50*/  LDC R7, c[0x0][0x288] ;  /* 0x0000a200ff077b82 */ /* 0x000ee20000000800 */
[----:B------:R-:W-:Y:S01]  /*1e60*/  UISETP.GE.U32.AND UP1, UPT, UR46, 0x3, UPT ;  /* 0x000000032e00788c */ /* 0x000fe2000bf26070 */
[----:B------:R-:W-:Y:S01]  /*1e70*/  IMAD.SHL.U32 R8, R60, 0x2, RZ ;  /* 0x000000023c087824 */ /* 0x000fe200078e00ff */
[----:B------:R-:W-:Y:S02]  /*1e80*/  UISETP.GT.U32.AND UP0, UPT, UR38, 0x2, UPT ;  /* 0x000000022600788c */ /* 0x000fe4000bf04070 */
[----:B------:R-:W-:Y:S02]  /*1e90*/  UIMAD.WIDE.U32 UR4, UR38, -0x55555555, URZ ;  /* 0xaaaaaaab260478a5 */ /* 0x000fe4000f8e003f */
[----:B------:R-:W-:Y:S01]  /*1ea0*/  UISETP.LT.U32.AND UP0, UPT, UR46, 0x3, UP0 ;  /* 0x000000032e00788c */ /* 0x000fe20008701070 */
[----:B------:R-:W4:Y:S01]  /*1eb0*/  SYNCS.PHASECHK.TRANS64.TRYWAIT P0, [R61+UR42+0x10], R0 ;  /* 0x000010003d0075a7 */ /* 0x000f22000800016a */
[----:B------:R-:W-:Y:S01]  /*1ec0*/  USHF.R.U32.HI UR4, URZ, 0x1, UR5 ;  /* 0x000000013f047899 */ /* 0x000fe20008011605 */
[----:B------:R-:W-:Y:S01]  /*1ed0*/  SHF.R.S32.HI R9, RZ, 0x1f, R8 ;  /* 0x0000001fff097819 */ /* 0x000fe20000011408 */
[----:B------:R-:W-:-:S02]  /*1ee0*/  USEL UR6, URZ, 0x1, !UP0 ;  /* 0x000000013f067887 */ /* 0x000fc4000c000000 */
[----:B------:R-:W-:Y:S02]  /*1ef0*/  UIMAD UR38, UR4, -0x3, UR38 ;  /* 0xfffffffd042678a4 */ /* 0x000fe4000f8e0226 */
[----:B------:R-:W-:-:S04]  /*1f00*/  ULOP3.LUT UR39, UR39, UR6, URZ, 0x3c, !UPT ;  /* 0x0000000627277292 */ /* 0x000fc8000f8e3c3f */
[----:B------:R-:W-:Y:S01]  /*1f10*/  @UP1 ULOP3.LUT UR39, UR39, 0x1, UR4, 0x78, !UPT ;  /* 0x0000000127271892 */ /* 0x000fe2000f8e7804 */
[----:B---34-:R-:W-:Y:S11]  /*1f20*/  @!P0 BRA `(.L_x_31) ;  /* 0x0000003800a48947 */ /* 0x018ff60003800000 */
.L_x_120:
[----:B---3--:R-:W-:Y:S01]  /*1f30*/  IMAD.SHL.U32 R0, R19, 0x40, RZ ;  /* 0x0000004013007824 */ /* 0x008fe200078e00ff */
[----:B------:R-:W-:Y:S01]  /*1f40*/  ULDC UR6, c[0x0][0x284] ;  /* 0x0000a10000067ab9 */ /* 0x000fe20000000800 */
[----:B------:R-:W-:Y:S01]  /*1f50*/  IMAD.SHL.U32 R14, R22, 0x40, RZ ;  /* 0x00000040160e7824 */ /* 0x000fe200078e00ff */
[----:B------:R-:W-:Y:S01]  /*1f60*/  SHF.R.S32.HI R11, RZ, 0x1f, R2 ;  /* 0x0000001fff0b7819 */ /* 0x000fe20000011402 */
[----:B------:R-:W-:Y:S01]  /*1f70*/  ULDC.64 UR4, c[0x0][0x5d0] ;  /* 0x0001740000047ab9 */ /* 0x000fe20000000a00 */
[----:B------:R-:W-:Y:S01]  /*1f80*/  ISETP.GE.AND P0, PT, R0, UR6, PT ;  /* 0x0000000600007c0c */ /* 0x000fe2000bf06270 */
[----:B--2---:R-:W-:Y:S01]  /*1f90*/  IMAD.WIDE.U32 R4, R2, UR4, R8 ;  /* 0x0000000402047c25 */ /* 0x004fe2000f8e0008 */
[----:B------:R-:W-:Y:S02]  /*1fa0*/  SHF.R.S32.HI R15, RZ, 0x1f, R14 ;  /* 0x0000001fff0f7819 */ /* 0x000fe4000001140e */
[C---:B------:R-:W-:Y:S01]  /*1fb0*/  ISETP.GE.OR P0, PT, R14.reuse, R7, P0 ;  /* 0x000000070e00720c */ /* 0x040fe20000706670 */
[----:B-1----:R-:W-:Y:S01]  /*1fc0*/  IMAD R3, R11, UR4, RZ ;  /* 0x000000040b037c24 */ /* 0x002fe2000f8e02ff */
[----:B------:R-:W-:-:S03]  /*1fd0*/  IADD3 R4, P1, R14, R4, RZ ;  /* 0x000000040e047210 */ /* 0x000fc60007f3e0ff */
[----:B------:R-:W-:-:S05]  /*1fe0*/  IMAD R3, R2, UR5, R3 ;  /* 0x0000000502037c24 */ /* 0x000fca000f8e0203 */
[----:B------:R-:W-:-:S03]  /*1ff0*/  IADD3.X R5, R15, R5, R3, P1, !PT ;  /* 0x000000050f057210 */ /* 0x000fc60000ffe403 */
[----:B------:R-:W-:Y:S05]  /*2000*/  @P0 BRA `(.L_x_32) ;  /* 0x0000002000b00947 */ /* 0x000fea0003800000 */
[----:B------:R-:W1:Y:S01]  /*2010*/  LDC.64 R74, c[0x0][0x5c8] ;  /* 0x00017200ff4a7b82 */ /* 0x000e620000000a00 */
[----:B-----5:R-:W-:Y:S01]  /*2020*/  FSETP.NEU.AND P0, PT, R57, RZ, PT ;  /* 0x000000ff3900720b */ /* 0x020fe20003f0d000 */
[----:B------:R-:W-:Y:S01]  /*2030*/  IMAD R3, R60, -0x2, R7 ;  /* 0xfffffffe3c037824 */ /* 0x000fe200078e0207 */
[----:B------:R-:W-:Y:S01]  /*2040*/  BSSY B0, `(.L_x_32) ;  /* 0x0000228000007945 */ /* 0x000fe20003800000 */
[----:B------:R-:W-:-:S04]  /*2050*/  IMAD.WIDE R66, R19, 0x40, R58 ;  /* 0x0000004013427825 */ /* 0x000fc800078e023a */
[----:B------:R-:W-:Y:S02]  /*2060*/  IMAD.IADD R3, R3, 0x1, -R14 ;  /* 0x0000000103037824 */ /* 0x000fe400078e0a0e */
[----:B------:R-:W-:-:S03]  /*2070*/  IMAD.IADD R0, R65, 0x1, -R0 ;  /* 0x0000000141007824 */ /* 0x000fc600078e0a00 */
[----:B------:R-:W-:-:S04]  /*2080*/  ISETP.GT.AND P2, PT, R3, RZ, PT ;  /* 0x000000ff0300720c */ /* 0x000fc80003f44270 */
[----:B------:R-:W-:Y:S01]  /*2090*/  ISETP.GT.AND P1, PT, R0, RZ, P2 ;  /* 0x000000ff0000720c */ /* 0x000fe20001724270 */
[-C--:B-1----:R-:W-:Y:S02]  /*20a0*/  IMAD R6, R67, R74.reuse, RZ ;  /* 0x0000004a43067224 */ /* 0x082fe400078e02ff */
[----:B------:R-:W-:-:S04]  /*20b0*/  IMAD.WIDE.U32 R68, R66, R74, R4 ;  /* 0x0000004a42447225 */ /* 0x000fc800078e0004 */
[----:B------:R-:W-:-:S04]  /*20c0*/  IMAD R5, R66, R75, R6 ;  /* 0x0000004b42057224 */ /* 0x000fc800078e0206 */
[----:B------:R-:W-:Y:S01]  /*20d0*/  IMAD.IADD R7, R69, 0x1, R5 ;  /* 0x0000000145077824 */ /* 0x000fe200078e0205 */
[----:B------:R-:W-:Y:S06]  /*20e0*/  @!P0 BRA `(.L_x_33) ;  /* 0x0000001400e48947 */ /* 0x000fec0003800000 */
[----:B------:R-:W1:Y:S01]  /*20f0*/  LDC.64 R72, c[0x0][0x5b8] ;  /* 0x00016e00ff487b82 */ /* 0x000e620000000a00 */
[----:B------:R-:W-:-:S07]  /*2100*/  ULDC.64 UR4, c[0x0][0x5c0] ;  /* 0x0001700000047ab9 */ /* 0x000fce0000000a00 */
[----:B------:R-:W2:Y:S08]  /*2110*/  LDC.64 R76, c[0x0][0x5b0] ;  /* 0x00016c00ff4c7b82 */ /* 0x000eb00000000a00 */
[----:B------:R-:W0:Y:S01]  /*2120*/  LDC.64 R78, c[0x0][0x5a8] ;  /* 0x00016a00ff4e7b82 */ /* 0x000e220000000a00 */
[-C--:B-1----:R-:W-:Y:S02]  /*2130*/  IMAD R6, R11, R72.reuse, RZ ;  /* 0x000000480b067224 */ /* 0x082fe400078e02ff */
[----:B------:R-:W-:-:S04]  /*2140*/  IMAD.WIDE.U32 R4, R2, R72, R8 ;  /* 0x0000004802047225 */ /* 0x000fc800078e0008 */
[----:B------:R-:W-:Y:S01]  /*2150*/  IMAD R69, R2, R73, R6 ;  /* 0x0000004902457224 */ /* 0x000fe200078e0206 */
[----:B------:R-:W-:Y:S01]  /*2160*/  IADD3 R10, P0, R14, R4, RZ ;  /* 0x000000040e0a7210 */ /* 0x000fe20007f1e0ff */
[----:B--2---:R-:W-:-:S03]  /*2170*/  IMAD R4, R67, R76, RZ ;  /* 0x0000004c43047224 */ /* 0x004fc600078e02ff */
[----:B------:R-:W-:Y:S01]  /*2180*/  IADD3.X R11, R15, R5, R69, P0, !PT ;  /* 0x000000050f0b7210 */ /* 0x000fe200007fe445 */
[C---:B------:R-:W-:Y:S02]  /*2190*/  IMAD R73, R66.reuse, R77, R4 ;  /* 0x0000004d42497224 */ /* 0x040fe400078e0204 */
[----:B------:R-:W-:-:S04]  /*21a0*/  IMAD.WIDE.U32 R4, R66, R76, R10 ;  /* 0x0000004c42047225 */ /* 0x000fc800078e000a */
[----:B------:R-:W-:Y:S01]  /*21b0*/  IMAD.IADD R5, R5, 0x1, R73 ;  /* 0x0000000105057824 */ /* 0x000fe200078e0249 */
[----:B0-----:R-:W-:-:S04]  /*21c0*/  LEA R12, P0, R4, R78, 0x1 ;  /* 0x0000004e040c7211 */ /* 0x001fc800078008ff */
[----:B------:R-:W-:-:S05]  /*21d0*/  LEA.HI.X R13, R4, R79, R5, 0x1, P0 ;  /* 0x0000004f040d7211 */ /* 0x000fca00000f0c05 */
[----:B------:R-:W2:Y:S01]  /*21e0*/  @P1 LDG.E.LTC128B.U16 R19, desc[UR36][R12.64] ;  /* 0x000000240c131981 */ /* 0x000ea2000c1e1520 */
[----:B------:R-:W-:Y:S01]  /*21f0*/  IMAD.WIDE.U32 R4, R66, R76, R14 ;  /* 0x0000004c42047225 */ /* 0x000fe200078e000e */
[----:B------:R-:W-:Y:S02]  /*2200*/  BSSY B1, `(.L_x_34) ;  /* 0x0000015000017945 */ /* 0x000fe40003800000 */
[----:B------:R-:W-:-:S04]  /*2210*/  IADD3 R20, P0, R8, R4, RZ ;  /* 0x0000000408147210 */ /* 0x000fc80007f1e0ff */
[----:B------:R-:W-:Y:S02]  /*2220*/  IADD3.X R21, R9, R73, R5, P0, !PT ;  /* 0x0000004909157210 */ /* 0x000fe400007fe405 */
[----:B------:R-:W-:Y:S01]  /*2230*/  LEA R6, P0, R68, UR4, 0x1 ;  /* 0x0000000444067c11 */ /* 0x000fe2000f8008ff */
[----:B------:R-:W-:-:S03]  /*2240*/  IMAD.WIDE.U32 R20, R2, R72, R20 ;  /* 0x0000004802147225 */ /* 0x000fc600078e0014 */
[----:B------:R-:W-:Y:S02]  /*2250*/  LEA.HI.X R7, R68, UR5, R7, 0x1, P0 ;  /* 0x0000000544077c11 */ /* 0x000fe400080f0c07 */
[----:B------:R-:W-:-:S04]  /*2260*/  ISETP.GT.AND P0, PT, R3, 0x1, PT ;  /* 0x000000010300780c */ /* 0x000fc80003f04270 */
[----:B------:R-:W-:Y:S01]  /*2270*/  ISETP.GT.AND P3, PT, R0, RZ, P0 ;  /* 0x000000ff0000720c */ /* 0x000fe20000764270 */
[----:B--2---:R-:W-:-:S04]  /*2280*/  IMAD.U32 R4, R19, 0x10000, RZ ;  /* 0x0001000013047824 */ /* 0x004fc800078e00ff */
[----:B------:R-:W-:Y:S01]  /*2290*/  FMUL R5, R4, R57 ;  /* 0x0000003904057220 */ /* 0x000fe20000400000 */
[----:B------:R-:W-:-:S03]  /*22a0*/  LEA R4, P4, R20, R78, 0x1 ;  /* 0x0000004e14047211 */ /* 0x000fc600078808ff */
[----:B------:R-:W-:-:S05]  /*22b0*/  FFMA R5, R24, R56, R5 ;  /* 0x0000003818057223 */ /* 0x000fca0000000005 */
[----:B------:R-:W-:Y:S01]  /*22c0*/  F2FP.BF16.F32.PACK_AB R12, RZ, R5 ;  /* 0x00000005ff0c723e */ /* 0x000fe200000010ff */
[----:B------:R-:W-:-:S03]  /*22d0*/  IMAD.IADD R5, R69, 0x1, R21 ;  /* 0x0000000145057824 */ /* 0x000fc600078e0215 */
[----:B------:R-:W-:Y:S01]  /*22e0*/  PRMT R13, R12, 0x7610, R13 ;  /* 0x000076100c0d7816 */ /* 0x000fe2000000000d */
[----:B------:R-:W-:Y:S01]  /*22f0*/  IMAD.SHL.U32 R12, R76, 0x8, RZ ;  /* 0x000000084c0c7824 */ /* 0x000fe200078e00ff */
[----:B------:R-:W-:-:S03]  /*2300*/  LEA.HI.X R5, R20, R79, R5, 0x1, P4 ;  /* 0x0000004f14057211 */ /* 0x000fc600020f0c05 */
[----:B------:R0:W-:Y:S02]  /*2310*/  @P1 STG.E.U16 desc[UR36][R6.64], R13 ;  /* 0x0000000d06001986 */ /* 0x0001e4000c101524 */
[----:B0-----:R-:W-:Y:S01]  /*2320*/  SHF.L.U64.HI R13, R76, 0x3, R77 ;  /* 0x000000034c0d7819 */ /* 0x001fe2000001024d */
[----:B------:R-:W-:Y:S06]  /*2330*/  @!P3 BRA `(.L_x_35) ;  /* 0x000000000004b947 */ /* 0x000fec0003800000 */
[----:B------:R0:W5:Y:S02]  /*2340*/  LDG.E.LTC128B.U16 R19, desc[UR36][R4.64+0x2] ;  /* 0x0000022404137981 */ /* 0x000164000c1e1520 */
.L_x_35:
[----:B------:R-:W-:Y:S05]  /*2350*/  BSYNC B1 ;  /* 0x0000000000017941 */ /* 0x000fea0003800000 */
.L_x_34:
[----:B------:R-:W-:Y:S01]  /*2360*/  IMAD.WIDE.U32 R66, R66, R76, R12 ;  /* 0x0000004c42427225 */ /* 0x000fe200078e000c */
[----:B------:R-:W-:-:S03]  /*2370*/  ISETP.GT.AND P2, PT, R0, 0x8, P2 ;  /* 0x000000080000780c */ /* 0x000fc60001744270 */
[----:B-----5:R-:W-:Y:S01]  /*2380*/  IMAD.U32 R20, R19, 0x10000, RZ ;  /* 0x0001000013147824 */ /* 0x020fe200078e00ff */
[----:B------:R-:W-:Y:S01]  /*2390*/  IADD3 R10, P1, R10, R66, RZ ;  /* 0x000000420a0a7210 */ /* 0x000fe20007f3e0ff */
[----:B------:R-:W-:Y:S02]  /*23a0*/  IMAD.IADD R73, R73, 0x1, R67 ;  /* 0x0000000149497824 */ /* 0x000fe400078e0243 */
[----:B------:R-:W-:Y:S02]  /*23b0*/  FMUL R20, R20, R57 ;  /* 0x0000003914147220 */ /* 0x000fe40000400000 */
[----:B------:R-:W-:Y:S01]  /*23c0*/  IMAD.X R11, R73, 0x1, R11, P1 ;  /* 0x00000001490b7824 */ /* 0x000fe200008e060b */
[----:B------:R-:W-:Y:S01]  /*23d0*/  LEA R12, P1, R10, R78, 0x1 ;  /* 0x0000004e0a0c7211 */ /* 0x000fe200078208ff */
[----:B------:R-:W-:-:S03]  /*23e0*/  FFMA R20, R25, R56, R20 ;  /* 0x0000003819147223 */ /* 0x000fc60000000014 */
[----:B------:R-:W-:Y:S02]  /*23f0*/  LEA.HI.X R13, R10, R79, R11, 0x1, P1 ;  /* 0x0000004f0a0d7211 */ /* 0x000fe400008f0c0b */
[----:B------:R-:W-:-:S05]  /*2400*/  F2FP.BF16.F32.PACK_AB R20, RZ, R20 ;  /* 0x00000014ff14723e */ /* 0x000fca00000010ff */
[----:B------:R1:W-:Y:S04]  /*2410*/  @P3 STG.E.U16 desc[UR36][R6.64+0x2], R20 ;  /* 0x0000021406003986 */ /* 0x0003e8000c101524 */
[----:B------:R-:W2:Y:S01]  /*2420*/  @P2 LDG.E.LTC128B.U16 R19, desc[UR36][R12.64] ;  /* 0x000000240c132981 */ /* 0x000ea2000c1e1520 */
[----:B------:R-:W-:Y:S01]  /*2430*/  IADD3 R14, P1, P3, R8, R66, R14 ;  /* 0x00000042080e7210 */ /* 0x000fe20007b3e00e */
[----:B------:R-:W-:Y:S01]  /*2440*/  BSSY B1, `(.L_x_36) ;  /* 0x0000011000017945 */ /* 0x000fe20003800000 */
[C---:B------:R-:W-:Y:S02]  /*2450*/  SHF.L.U64.HI R11, R74.reuse, 0x4, R75 ;  /* 0x000000044a0b7819 */ /* 0x040fe4000001024b */
[----:B------:R-:W-:Y:S02]  /*2460*/  IADD3.X R15, R9, R73, R15, P1, P3 ;  /* 0x00000049090f7210 */ /* 0x000fe40000fe640f */
[----:B------:R-:W-:-:S02]  /*2470*/  LEA R10, P1, R74, R6, 0x4 ;  /* 0x000000064a0a7211 */ /* 0x000fc400078220ff */
[----:B------:R-:W-:Y:S01]  /*2480*/  ISETP.GT.AND P0, PT, R0, 0x8, P0 ;  /* 0x000000080000780c */ /* 0x000fe20000704270 */
[----:B------:R-:W-:-:S04]  /*2490*/  IMAD.WIDE.U32 R14, R2, R72, R14 ;  /* 0x00000048020e7225 */ /* 0x000fc800078e000e */
[----:B------:R-:W-:Y:S02]  /*24a0*/  IMAD.X R11, R11, 0x1, R7, P1 ;  /* 0x000000010b0b7824 */ /* 0x000fe400008e0607 */
[----:B------:R-:W-:Y:S02]  /*24b0*/  IMAD.IADD R2, R69, 0x1, R15 ;  /* 0x0000000145027824 */ /* 0x000fe400078e020f */
[----:B--2---:R-:W-:-:S04]  /*24c0*/  IMAD.U32 R8, R19, 0x10000, RZ ;  /* 0x0001000013087824 */ /* 0x004fc800078e00ff */
[----:B------:R-:W-:Y:S01]  /*24d0*/  FMUL R9, R8, R57 ;  /* 0x0000003908097220 */ /* 0x000fe20000400000 */
[----:B------:R-:W-:-:S03]  /*24e0*/  LEA R8, P3, R14, R78, 0x1 ;  /* 0x0000004e0e087211 */ /* 0x000fc600078608ff */
[----:B------:R-:W-:-:S05]  /*24f0*/  FFMA R9, R26, R56, R9 ;  /* 0x000000381a097223 */ /* 0x000fca0000000009 */
[----:B------:R-:W-:Y:S02]  /*2500*/  F2FP.BF16.F32.PACK_AB R12, RZ, R9 ;  /* 0x00000009ff0c723e */ /* 0x000fe400000010ff */
[----:B------:R-:W-:-:S03]  /*2510*/  LEA.HI.X R9, R14, R79, R2, 0x1, P3 ;  /* 0x0000004f0e097211 */ /* 0x000fc600018f0c02 */
[----:B------:R1:W-:Y:S01]  /*2520*/  @P2 STG.E.U16 desc[UR36][R10.64], R12 ;  /* 0x0000000c0a002986 */ /* 0x0003e2000c101524 */
[----:B------:R-:W-:Y:S05]  /*2530*/  @!P0 BRA `(.L_x_37) ;  /* 0x0000000000048947 */ /* 0x000fea0003800000 */
[----:B------:R2:W5:Y:S02]  /*2540*/  LDG.E.LTC128B.U16 R19, desc[UR36][R8.64+0x2] ;  /* 0x0000022408137981 */ /* 0x000564000c1e1520 */
.L_x_37:
[----:B------:R-:W-:Y:S05]  /*2550*/  BSYNC B1 ;  /* 0x0000000000017941 */ /* 0x000fea0003800000 */
.L_x_36:
[----:B-----5:R-:W-:Y:S01]  /*2560*/  IMAD.U32 R2, R19, 0x10000, RZ ;  /* 0x0001000013027824 */ /* 0x020fe200078e00ff */
[----:B------:R-:W-:Y:S01]  /*2570*/  ISETP.GT.AND P1, PT, R3, 0x8, PT ;  /* 0x000000080300780c */ /* 0x000fe20003f24270 */
[----:B------:R-:W-:Y:S02]  /*2580*/  BSSY B1, `(.L_x_38) ;  /* 0x0000008000017945 */ /* 0x000fe40003800000 */
[----:B------:R-:W-:Y:S01]  /*2590*/  FMUL R2, R2, R57 ;  /* 0x0000003902027220 */ /* 0x000fe20000400000 */
[----:B------:R-:W-:-:S03]  /*25a0*/  ISETP.GT.AND P2, PT, R0, RZ, P1 ;  /* 0x000000ff0000720c */ /* 0x000fc60000f44270 */
[----:B------:R-:W-:-:S05]  /*25b0*/  FFMA R2, R27, R56, R2 ;  /* 0x000000381b027223 */ /* 0x000fca0000000002 */
[----:B------:R-:W-:-:S05]  /*25c0*/  F2FP.BF16.F32.PACK_AB R2, RZ, R2 ;  /* 0x00000002ff02723e */ /* 0x000fca00000010ff */
[----:B------:R3:W-:Y:S01]  /*25d0*/  @P0 STG.E.U16 desc[UR36][R10.64+0x2], R2 ;  /* 0x000002020a000986 */ /* 0x0007e2000c101524 */
[----:B------:R-:W-:Y:S05]  /*25e0*/  @!P2 BRA `(.L_x_39) ;  /* 0x000000000004a947 */ /* 0x000fea0003800000 */
[----:B------:R4:W5:Y:S02]  /*25f0*/  LDG.E.LTC128B.U16 R19, desc[UR36][R4.64+0x10] ;  /* 0x0000102404137981 */ /* 0x000964000c1e1520 */
.L_x_39:
[----:B------:R-:W-:Y:S05]  /*2600*/  BSYNC B1 ;  /* 0x0000000000017941 */ /* 0x000fea0003800000 */
.L_x_38:
[----:B---3-5:R-:W-:Y:S01]  /*2610*/  IMAD.U32 R2, R19, 0x10000, RZ ;  /* 0x0001000013027824 */ /* 0x028fe200078e00ff */
        /* <DEDUP_REMOVED lines=9> */
.L_x_41:
[----:B------:R-:W-:Y:S05]  /*26b0*/  BSYNC B1 ;  /* 0x0000000000017941 */ /* 0x000fea0003800000 */
.L_x_40:
[----:B-----5:R-:W-:Y:S01]  /*26c0*/  IMAD.U32 R2, R19, 0x10000, RZ ;  /* 0x0001000013027824 */ /* 0x020fe200078e00ff */
[----:B------:R-:W-:Y:S01]  /*26d0*/  ISETP.GT.AND P1, PT, R0, 0x8, P1 ;  /* 0x000000080000780c */ /* 0x000fe20000f24270 */
[----:B------:R-:W-:Y:S02]  /*26e0*/  BSSY B1, `(.L_x_42) ;  /* 0x0000007000017945 */ /* 0x000fe40003800000 */
[----:B------:R-:W-:-:S04]  /*26f0*/  FMUL R2, R2, R57 ;  /* 0x0000003902027220 */ /* 0x000fc80000400000 */
[----:B------:R-:W-:-:S05]  /*2700*/  FFMA R2, R29, R56, R2 ;  /* 0x000000381d027223 */ /* 0x000fca0000000002 */
[----:B------:R-:W-:-:S05]  /*2710*/  F2FP.BF16.F32.PACK_AB R2, RZ, R2 ;  /* 0x00000002ff02723e */ /* 0x000fca00000010ff */
[----:B------:R0:W-:Y:S01]  /*2720*/  @P3 STG.E.U16 desc[UR36][R6.64+0x12], R2 ;  /* 0x0000120206003986 */ /* 0x0001e2000c101524 */
[----:B------:R-:W-:Y:S05]  /*2730*/  @!P1 BRA `(.L_x_43) ;  /* 0x0000000000049947 */ /* 0x000fea0003800000 */
[----:B------:R0:W5:Y:S02]  /*2740*/  LDG.E.LTC128B.U16 R19, desc[UR36][R8.64+0x10] ;  /* 0x0000102408137981 */ /* 0x000164000c1e1520 */
.L_x_43:
[----:B------:R-:W-:Y:S05]  /*2750*/  BSYNC B1 ;  /* 0x0000000000017941 */ /* 0x000fea0003800000 */
.L_x_42:
[----:B0----5:R-:W-:Y:S01]  /*2760*/  IMAD.U32 R2, R19, 0x10000, RZ ;  /* 0x0001000013027824 */ /* 0x021fe200078e00ff */
[----:B------:R-:W-:Y:S01]  /*2770*/  ISETP.GT.AND P0, PT, R0, 0x8, P0 ;  /* 0x000000080000780c */ /* 0x000fe20000704270 */
[----:B------:R-:W-:Y:S02]  /*2780*/  BSSY B1, `(.L_x_44) ;  /* 0x0000007000017945 */ /* 0x000fe40003800000 */
[----:B---3--:R-:W-:-:S04]  /*2790*/  FMUL R13, R2, R57 ;  /* 0x00000039020d7220 */ /* 0x008fc80000400000 */
[----:B------:R-:W-:-:S05]  /*27a0*/  FFMA R13, R30, R56, R13 ;  /* 0x000000381e0d7223 */ /* 0x000fca000000000d */
[----:B------:R-:W-:-:S05]  /*27b0*/  F2FP.BF16.F32.PACK_AB R13, RZ, R13 ;  /* 0x0000000dff0d723e */ /* 0x000fca00000010ff */
[----:B------:R0:W-:Y:S01]  /*27c0*/  @P1 STG.E.U16 desc[UR36][R10.64+0x10], R13 ;  /* 0x0000100d0a001986 */ /* 0x0001e2000c101524 */
[----:B------:R-:W-:Y:S05]  /*27d0*/  @!P0 BRA `(.L_x_45) ;  /* 0x0000000000048947 */ /* 0x000fea0003800000 */
[----:B------:R3:W5:Y:S02]  /*27e0*/  LDG.E.LTC128B.U16 R19, desc[UR36][R8.64+0x12] ;  /* 0x0000122408137981 */ /* 0x000764000c1e1520 */
.L_x_45:
[----:B------:R-:W-:Y:S05]  /*27f0*/  BSYNC B1 ;  /* 0x0000000000017941 */ /* 0x000fea0003800000 */
.L_x_44:
        /* <DEDUP_REMOVED lines=10> */
.L_x_47:
[----:B------:R-:W-:Y:S05]  /*28a0*/  BSYNC B1 ;  /* 0x0000000000017941 */ /* 0x000fea0003800000 */
.L_x_46:
[----:B0----5:R-:W-:Y:S01]  /*28b0*/  IMAD.U32 R2, R19, 0x10000, RZ ;  /* 0x0001000013027824 */ /* 0x021fe200078e00ff */
        /* <DEDUP_REMOVED lines=9> */
.L_x_49:
[----:B------:R-:W-:Y:S05]  /*2950*/  BSYNC B1 ;  /* 0x0000000000017941 */ /* 0x000fea0003800000 */
.L_x_48:
        /* <DEDUP_REMOVED lines=9> */
.L_x_51:
[----:B------:R-:W-:Y:S05]  /*29f0*/  BSYNC B1 ;  /* 0x0000000000017941 */ /* 0x000fea0003800000 */
.L_x_50:
[----:B0----5:R-:W-:Y:S01]  /*2a00*/  IMAD.U32 R2, R19, 0x10000, RZ ;  /* 0x0001000013027824 */ /* 0x021fe200078e00ff */
        /* <DEDUP_REMOVED lines=8> */
.L_x_53:
[----:B------:R-:W-:Y:S05]  /*2a90*/  BSYNC B1 ;  /* 0x0000000000017941 */ /* 0x000fea0003800000 */
.L_x_52:
        /* <DEDUP_REMOVED lines=10> */
.L_x_55:
[----:B------:R-:W-:Y:S05]  /*2b40*/  BSYNC B1 ;  /* 0x0000000000017941 */ /* 0x000fea0003800000 */
.L_x_54:
        /* <DEDUP_REMOVED lines=10> */
.L_x_57:
[----:B------:R-:W-:Y:S05]  /*2bf0*/  BSYNC B1 ;  /* 0x0000000000017941 */ /* 0x000fea0003800000 */
.L_x_56:
        /* <DEDUP_REMOVED lines=9> */
.L_x_59:
[----:B------:R-:W-:Y:S05]  /*2c90*/  BSYNC B1 ;  /* 0x0000000000017941 */ /* 0x000fea0003800000 */
.L_x_58:
        /* <DEDUP_REMOVED lines=9> */
.L_x_61:
[----:B------:R-:W-:Y:S05]  /*2d30*/  BSYNC B1 ;  /* 0x0000000000017941 */ /* 0x000fea0003800000 */
.L_x_60:
        /* <DEDUP_REMOVED lines=10> */
.L_x_63:
[----:B------:R-:W-:Y:S05]  /*2de0*/  BSYNC B1 ;  /* 0x0000000000017941 */ /* 0x000fea0003800000 */
.L_x_62:
        /* <DEDUP_REMOVED lines=10> */
.L_x_65:
[----:B------:R-:W-:Y:S05]  /*2e90*/  BSYNC B1 ;  /* 0x0000000000017941 */ /* 0x000fea0003800000 */
.L_x_64:
        /* <DEDUP_REMOVED lines=9> */
.L_x_67:
[----:B------:R-:W-:Y:S05]  /*2f30*/  BSYNC B1 ;  /* 0x0000000000017941 */ /* 0x000fea0003800000 */
.L_x_66:
        /* <DEDUP_REMOVED lines=9> */
.L_x_69:
[----:B------:R-:W-:Y:S05]  /*2fd0*/  BSYNC B1 ;  /* 0x0000000000017941 */ /* 0x000fea0003800000 */
.L_x_68:
        /* <DEDUP_REMOVED lines=10> */
.L_x_71:
[----:B------:R-:W-:Y:S05]  /*3080*/  BSYNC B1 ;  /* 0x0000000000017941 */ /* 0x000fea0003800000 */
.L_x_70:
        /* <DEDUP_REMOVED lines=10> */
.L_x_73:
[----:B------:R-:W-:Y:S05]  /*3130*/  BSYNC B1 ;  /* 0x0000000000017941 */ /* 0x000fea0003800000 */
.L_x_72:
        /* <DEDUP_REMOVED lines=9> */
.L_x_75:
[----:B------:R-:W-:Y:S05]  /*31d0*/  BSYNC B1 ;  /* 0x0000000000017941 */ /* 0x000fea0003800000 */
.L_x_74:
        /* <DEDUP_REMOVED lines=9> */
.L_x_77:
[----:B------:R-:W-:Y:S05]  /*3270*/  BSYNC B1 ;  /* 0x0000000000017941 */ /* 0x000fea0003800000 */
.L_x_76:
        /* <DEDUP_REMOVED lines=10> */
.L_x_79:
[----:B------:R-:W-:Y:S05]  /*3320*/  BSYNC B1 ;  /* 0x0000000000017941 */ /* 0x000fea0003800000 */
.L_x_78:
        /* <DEDUP_REMOVED lines=10> */
.L_x_81:
[----:B------:R-:W-:Y:S05]  /*33d0*/  BSYNC B1 ;  /* 0x0000000000017941 */ /* 0x000fea0003800000 */
.L_x_80:
        /* <DEDUP_REMOVED lines=9> */
.L_x_83:
[----:B------:R-:W-:Y:S05]  /*3470*/  BSYNC B1 ;  /* 0x0000000000017941 */ /* 0x000fea0003800000 */
.L_x_82:
        /* <DEDUP_REMOVED lines=9> */
.L_x_85:
[----:B------:R-:W-:Y:S05]  /*3510*/  BSYNC B1 ;  /* 0x0000000000017941 */ /* 0x000fea0003800000 */
.L_x_84:
        /* <DEDUP_REMOVED lines=10> */
.L_x_87:
[----:B------:R-:W-:Y:S05]  /*35c0*/  BSYNC B1 ;  /* 0x0000000000017941 */ /* 0x000fea0003800000 */
.L_x_86:
[----:B0----5:R-:W-:Y:S01]  /*35d0*/  IMAD.U32 R2, R19, 0x10000, RZ ;  /* 0x0001000013027824 */ /* 0x021fe200078e00ff */
[----:B------:R-:W-:Y:S01]  /*35e0*/  ISETP.GT.AND P0, PT, R3, 0x39, PT ;  /* 0x000000390300780c */ /* 0x000fe20003f04270 */
[----:B------:R-:W-:Y:S01]  /*35f0*/  @P2 IMAD.MOV.U32 R3, RZ, RZ, R7 ;  /* 0x000000ffff032224 */ /* 0x000fe200078e0007 */
[----:B------:R-:W-:Y:S01]  /*3600*/  BSSY B1, `(.L_x_88) ;  /* 0x0000009000017945 */ /* 0x000fe20003800000 */
[----:B------:R-:W-:Y:S01]  /*3610*/  FMUL R13, R2, R57 ;  /* 0x00000039020d7220 */ /* 0x000fe20000400000 */
[----:B------:R-:W-:Y:S01]  /*3620*/  @P2 IMAD.MOV.U32 R2, RZ, RZ, R6 ;  /* 0x000000ffff022224 */ /* 0x000fe200078e0006 */
[----:B------:R-:W-:Y:S02]  /*3630*/  ISETP.GT.AND P3, PT, R0, RZ, P0 ;  /* 0x000000ff0000720c */ /* 0x000fe40000764270 */
[----:B------:R-:W-:-:S05]  /*3640*/  FFMA R13, R52, R56, R13 ;  /* 0x00000038340d7223 */ /* 0x000fca000000000d */
[----:B------:R-:W-:-:S05]  /*3650*/  F2FP.BF16.F32.PACK_AB R13, RZ, R13 ;  /* 0x0000000dff0d723e */ /* 0x000fca00000010ff */
[----:B------:R0:W-:Y:S01]  /*3660*/  @P2 STG.E.U16 desc[UR36][R2.64+0x70], R13 ;  /* 0x0000700d02002986 */ /* 0x0001e2000c101524 */
[----:B------:R-:W-:Y:S05]  /*3670*/  @!P3 BRA `(.L_x_89) ;  /* 0x000000000004b947 */ /* 0x000fea0003800000 */
[----:B------:R0:W5:Y:S02]  /*3680*/  LDG.E.LTC128B.U16 R19, desc[UR36][R4.64+0x72] ;  /* 0x0000722404137981 */ /* 0x000164000c1e1520 */
.L_x_89:
[----:B------:R-:W-:Y:S05]  /*3690*/  BSYNC B1 ;  /* 0x0000000000017941 */ /* 0x000fea0003800000 */
.L_x_88:
        /* <DEDUP_REMOVED lines=9> */
.L_x_91:
[----:B------:R-:W-:Y:S05]  /*3730*/  BSYNC B1 ;  /* 0x0000000000017941 */ /* 0x000fea0003800000 */
.L_x_90:
[----:B0----5:R-:W-:Y:S01]  /*3740*/  IMAD.U32 R2, R19, 0x10000, RZ ;  /* 0x0001000013027824 */ /* 0x021fe200078e00ff */
[----:B------:R-:W-:Y:S01]  /*3750*/  ISETP.GT.AND P0, PT, R0, 0x8, P0 ;  /* 0x000000080000780c */ /* 0x000fe20000704270 */
[----:B------:R-:W-:Y:S02]  /*3760*/  BSSY B1, `(.L_x_92) ;  /* 0x000000a000017945 */ /* 0x000fe40003800000 */
[----:B------:R-:W-:Y:S01]  /*3770*/  FMUL R3, R2, R57 ;  /* 0x0000003902037220 */ /* 0x000fe20000400000 */
[----:B------:R-:W-:-:S03]  /*3780*/  @P1 IMAD.MOV.U32 R2, RZ, RZ, R10 ;  /* 0x000000ffff021224 */ /* 0x000fc600078e000a */
[----:B------:R-:W-:-:S05]  /*3790*/  FFMA R3, R54, R56, R3 ;  /* 0x0000003836037223 */ /* 0x000fca0000000003 */
[----:B------:R-:W-:-:S04]  /*37a0*/  F2FP.BF16.F32.PACK_AB R3, RZ, R3 ;  /* 0x00000003ff03723e */ /* 0x000fc800000010ff */
[----:B----4-:R-:W-:Y:S01]  /*37b0*/  PRMT R4, R3, 0x7610, R4 ;  /* 0x0000761003047816 */ /* 0x010fe20000000004 */
[----:B------:R-:W-:-:S05]  /*37c0*/  @P1 IMAD.MOV.U32 R3, RZ, RZ, R11 ;  /* 0x000000ffff031224 */ /* 0x000fca00078e000b */
[----:B------:R0:W-:Y:S01]  /*37d0*/  @P1 STG.E.U16 desc[UR36][R2.64+0x70], R4 ;  /* 0x0000700402001986 */ /* 0x0001e2000c101524 */
[----:B------:R-:W-:Y:S05]  /*37e0*/  @!P0 BRA `(.L_x_93) ;  /* 0x0000000000048947 */ /* 0x000fea0003800000 */
[----:B------:R4:W5:Y:S02]  /*37f0*/  LDG.E.LTC128B.U16 R19, desc[UR36][R8.64+0x72] ;  /* 0x0000722408137981 */ /* 0x000964000c1e1520 */
.L_x_93:
[----:B------:R-:W-:Y:S05]  /*3800*/  BSYNC B1 ;  /* 0x0000000000017941 */ /* 0x000fea0003800000 */
.L_x_92:
[----:B------:R-:W-:Y:S05]  /*3810*/  @!P0 BRA `(.L_x_94) ;  /* 0x0000000800a88947 */ /* 0x000fea0003800000 */
[----:B-----5:R-:W-:-:S04]  /*3820*/  IMAD.U32 R0, R19, 0x10000, RZ ;  /* 0x0001000013007824 */ /* 0x020fc800078e00ff */
[----:B------:R-:W-:-:S04]  /*3830*/  FMUL R0, R0, R57 ;  /* 0x0000003900007220 */ /* 0x000fc80000400000 */
[----:B------:R-:W-:-:S05]  /*3840*/  FFMA R0, R55, R56, R0 ;  /* 0x0000003837007223 */ /* 0x000fca0000000000 */
[----:B------:R-:W-:-:S05]  /*3850*/  F2FP.BF16.F32.PACK_AB R0, RZ, R0 ;  /* 0x00000000ff00723e */ /* 0x000fca00000010ff */
[----:B------:R0:W-:Y:S01]  /*3860*/  STG.E.U16 desc[UR36][R10.64+0x72], R0 ;  /* 0x000072000a007986 */ /* 0x0001e2000c101524 */
[----:B------:R-:W-:Y:S05]  /*3870*/  BRA `(.L_x_94) ;  /* 0x0000000800907947 */ /* 0x000fea0003800000 */
.L_x_33:
[----:B------:R-:W-:Y:S01]  /*3880*/  ISETP.GT.AND P0, PT, R3, 0x1, PT ;  /* 0x000000010300780c */ /* 0x000fe20003f04270 */
[----:B------:R-:W-:Y:S01]  /*3890*/  ULDC.64 UR4, c[0x0][0x5c0] ;  /* 0x0001700000047ab9 */ /* 0x000fe20000000a00 */
[-C--:B------:R-:W-:Y:S01]  /*38a0*/  FMUL R24, R24, R56.reuse ;  /* 0x0000003818187220 */ /* 0x080fe20000400000 */
[-C--:B------:R-:W-:Y:S01]  /*38b0*/  FMUL R25, R25, R56.reuse ;  /* 0x0000003819197220 */ /* 0x080fe20000400000 */
[----:B------:R-:W-:Y:S01]  /*38c0*/  ISETP.GT.AND P3, PT, R0, RZ, P0 ;  /* 0x000000ff0000720c */ /* 0x000fe20000764270 */
[-C--:B------:R-:W-:Y:S01]  /*38d0*/  FMUL R26, R26, R56.reuse ;  /* 0x000000381a1a7220 */ /* 0x080fe20000400000 */
[----:B------:R-:W-:Y:S01]  /*38e0*/  LEA R4, P4, R68, UR4, 0x1 ;  /* 0x0000000444047c11 */ /* 0x000fe2000f8808ff */
[----:B------:R-:W-:Y:S01]  /*38f0*/  FMUL R27, R27, R56 ;  /* 0x000000381b1b7220 */ /* 0x000fe20000400000 */
[----:B------:R-:W-:Y:S01]  /*3900*/  F2FP.BF16.F32.PACK_AB R24, RZ, R24 ;  /* 0x00000018ff18723e */ /* 0x000fe200000010ff */
[-C--:B------:R-:W-:Y:S01]  /*3910*/  FMUL R28, R28, R56.reuse ;  /* 0x000000381c1c7220 */ /* 0x080fe20000400000 */
[----:B------:R-:W-:Y:S01]  /*3920*/  LEA.HI.X R5, R68, UR5, R7, 0x1, P4 ;  /* 0x0000000544057c11 */ /* 0x000fe2000a0f0c07 */
[-C--:B------:R-:W-:Y:S01]  /*3930*/  FMUL R29, R29, R56.reuse ;  /* 0x000000381d1d7220 */ /* 0x080fe20000400000 */
[----:B------:R-:W-:Y:S01]  /*3940*/  F2FP.BF16.F32.PACK_AB R25, RZ, R25 ;  /* 0x00000019ff19723e */ /* 0x000fe200000010ff */
[-C--:B------:R-:W-:Y:S01]  /*3950*/  FMUL R30, R30, R56.reuse ;  /* 0x000000381e1e7220 */ /* 0x080fe20000400000 */
[----:B------:R-:W-:Y:S01]  /*3960*/  SHF.L.U64.HI R75, R74, 0x4, R75 ;  /* 0x000000044a4b7819 */ /* 0x000fe2000001024b */
[----:B------:R-:W-:Y:S01]  /*3970*/  @P1 STG.E.U16 desc[UR36][R4.64], R24 ;  /* 0x0000001804001986 */ /* 0x000fe2000c101524 */
[----:B------:R-:W-:Y:S01]  /*3980*/  ISETP.GT.AND P1, PT, R3, 0x8, PT ;  /* 0x000000080300780c */ /* 0x000fe20003f24270 */
[----:B------:R-:W-:Y:S01]  /*3990*/  FMUL R31, R31, R56 ;  /* 0x000000381f1f7220 */ /* 0x000fe20000400000 */
[----:B------:R-:W-:Y:S01]  /*39a0*/  ISETP.GT.AND P4, PT, R0, 0x8, P0 ;  /* 0x000000080000780c */ /* 0x000fe20000784270 */
[----:B------:R-:W-:Y:S01]  /*39b0*/  @P3 STG.E.U16 desc[UR36][R4.64+0x2], R25 ;  /* 0x0000021904003986 */ /* 0x000fe2000c101524 */
[----:B------:R-:W-:Y:S01]  /*39c0*/  LEA R6, P3, R74, R4, 0x4 ;  /* 0x000000044a067211 */ /* 0x000fe200078620ff */
[-C--:B------:R-:W-:Y:S01]  /*39d0*/  FMUL R32, R32, R56.reuse ;  /* 0x0000003820207220 */ /* 0x080fe20000400000 */
[C---:B------:R-:W-:Y:S01]  /*39e0*/  ISETP.GT.AND P2, PT, R0.reuse, 0x8, P2 ;  /* 0x000000080000780c */ /* 0x040fe20001744270 */
[-C--:B------:R-:W-:Y:S01]  /*39f0*/  FMUL R33, R33, R56.reuse ;  /* 0x0000003821217220 */ /* 0x080fe20000400000 */
[----:B------:R-:W-:Y:S01]  /*3a00*/  ISETP.GT.AND P0, PT, R3, 0x9, PT ;  /* 0x000000090300780c */ /* 0x000fe20003f04270 */
[----:B------:R-:W-:Y:S01]  /*3a10*/  IMAD.X R7, R75, 0x1, R5, P3 ;  /* 0x000000014b077824 */ /* 0x000fe200018e0605 */
[----:B------:R-:W-:Y:S01]  /*3a20*/  ISETP.GT.AND P5, PT, R0, RZ, P1 ;  /* 0x000000ff0000720c */ /* 0x000fe20000fa4270 */
[-C--:B------:R-:W-:Y:S01]  /*3a30*/  FMUL R34, R34, R56.reuse ;  /* 0x0000003822227220 */ /* 0x080fe20000400000 */
[----:B------:R-:W-:Y:S01]  /*3a40*/  ISETP.GT.AND P3, PT, R0, RZ, P0 ;  /* 0x000000ff0000720c */ /* 0x000fe20000764270 */
[----:B------:R-:W-:Y:S01]  /*3a50*/  FMUL R35, R35, R56 ;  /* 0x0000003823237220 */ /* 0x000fe20000400000 */
[----:B------:R-:W-:Y:S01]  /*3a60*/  F2FP.BF16.F32.PACK_AB R26, RZ, R26 ;  /* 0x0000001aff1a723e */ /* 0x000fe200000010ff */
[-C--:B------:R-:W-:Y:S01]  /*3a70*/  FMUL R36, R36, R56.reuse ;  /* 0x0000003824247220 */ /* 0x080fe20000400000 */
[----:B------:R-:W-:Y:S01]  /*3a80*/  F2FP.BF16.F32.PACK_AB R27, RZ, R27 ;  /* 0x0000001bff1b723e */ /* 0x000fe200000010ff */
[----:B------:R-:W-:Y:S01]  /*3a90*/  FMUL R37, R37, R56 ;  /* 0x0000003825257220 */ /* 0x000fe20000400000 */
[----:B------:R-:W-:Y:S01]  /*3aa0*/  F2FP.BF16.F32.PACK_AB R28, RZ, R28 ;  /* 0x0000001cff1c723e */ /* 0x000fe200000010ff */
[----:B------:R-:W-:Y:S01]  /*3ab0*/  @P2 STG.E.U16 desc[UR36][R6.64], R26 ;  /* 0x0000001a06002986 */ /* 0x000fe2000c101524 */
[----:B------:R-:W-:Y:S01]  /*3ac0*/  F2FP.BF16.F32.PACK_AB R29, RZ, R29 ;  /* 0x0000001dff1d723e */ /* 0x000fe200000010ff */
[-C--:B------:R-:W-:Y:S01]  /*3ad0*/  FMUL R38, R38, R56.reuse ;  /* 0x0000003826267220 */ /* 0x080fe20000400000 */
[C---:B------:R-:W-:Y:S01]  /*3ae0*/  ISETP.GT.AND P2, PT, R0.reuse, 0x8, P1 ;  /* 0x000000080000780c */ /* 0x040fe20000f44270 */
[----:B------:R-:W-:Y:S01]  /*3af0*/  @P4 STG.E.U16 desc[UR36][R6.64+0x2], R27 ;  /* 0x0000021b06004986 */ /* 0x000fe2000c101524 */
[----:B------:R-:W-:Y:S01]  /*3b00*/  ISETP.GT.AND P1, PT, R3, 0x10, PT ;  /* 0x000000100300780c */ /* 0x000fe20003f24270 */
[----:B------:R-:W-:Y:S01]  /*3b10*/  FMUL R39, R39, R56 ;  /* 0x0000003827277220 */ /* 0x000fe20000400000 */
[----:B------:R-:W-:Y:S01]  /*3b20*/  F2FP.BF16.F32.PACK_AB R30, RZ, R30 ;  /* 0x0000001eff1e723e */ /* 0x000fe200000010ff */
[----:B------:R-:W-:Y:S01]  /*3b30*/  @P5 STG.E.U16 desc[UR36][R4.64+0x10], R28 ;  /* 0x0000101c04005986 */ /* 0x000fe2000c101524 */
[----:B------:R-:W-:Y:S01]  /*3b40*/  ISETP.GT.AND P4, PT, R0, RZ, P1 ;  /* 0x000000ff0000720c */ /* 0x000fe20000f84270 */
[-C--:B------:R-:W-:Y:S01]  /*3b50*/  FMUL R40, R40, R56.reuse ;  /* 0x0000003828287220 */ /* 0x080fe20000400000 */
[----:B------:R-:W-:Y:S01]  /*3b60*/  F2FP.BF16.F32.PACK_AB R31, RZ, R31 ;  /* 0x0000001fff1f723e */ /* 0x000fe200000010ff */
[----:B------:R-:W-:Y:S01]  /*3b70*/  @P3 STG.E.U16 desc[UR36][R4.64+0x12], R29 ;  /* 0x0000121d04003986 */ /* 0x000fe2000c101524 */
[----:B------:R-:W-:Y:S01]  /*3b80*/  ISETP.GT.AND P3, PT, R0, 0x8, P0 ;  /* 0x000000080000780c */ /* 0x000fe20000764270 */
[----:B------:R-:W-:Y:S01]  /*3b90*/  FMUL R41, R41, R56 ;  /* 0x0000003829297220 */ /* 0x000fe20000400000 */
[----:B------:R-:W-:Y:S01]  /*3ba0*/  ISETP.GT.AND P0, PT, R3, 0x11, PT ;  /* 0x000000110300780c */ /* 0x000fe20003f04270 */
[----:B------:R-:W-:Y:S01]  /*3bb0*/  @P2 STG.E.U16 desc[UR36][R6.64+0x10], R30 ;  /* 0x0000101e06002986 */ /* 0x000fe2000c101524 */
[----:B------:R-:W-:Y:S01]  /*3bc0*/  F2FP.BF16.F32.PACK_AB R32, RZ, R32 ;  /* 0x00000020ff20723e */ /* 0x000fe200000010ff */
[-C--:B------:R-:W-:Y:S01]  /*3bd0*/  FMUL R42, R42, R56.reuse ;  /* 0x000000382a2a7220 */ /* 0x080fe20000400000 */
[C---:B------:R-:W-:Y:S01]  /*3be0*/  ISETP.GT.AND P5, PT, R0.reuse, RZ, P0 ;  /* 0x000000ff0000720c */ /* 0x040fe200007a4270 */
[-C--:B------:R-:W-:Y:S01]  /*3bf0*/  FMUL R43, R43, R56.reuse ;  /* 0x000000382b2b7220 */ /* 0x080fe20000400000 */
[----:B------:R-:W-:Y:S01]  /*3c00*/  ISETP.GT.AND P2, PT, R0, 0x8, P1 ;  /* 0x000000080000780c */ /* 0x000fe20000f44270 */
[-C--:B------:R-:W-:Y:S01]  /*3c10*/  FMUL R44, R44, R56.reuse ;  /* 0x000000382c2c7220 */ /* 0x080fe20000400000 */
[----:B------:R-:W-:Y:S01]  /*3c20*/  ISETP.GT.AND P1, PT, R3, 0x18, PT ;  /* 0x000000180300780c */ /* 0x000fe20003f24270 */
[-C--:B------:R-:W-:Y:S01]  /*3c30*/  FMUL R45, R45, R56.reuse ;  /* 0x000000382d2d7220 */ /* 0x080fe20000400000 */
[----:B------:R-:W-:Y:S01]  /*3c40*/  F2FP.BF16.F32.PACK_AB R33, RZ, R33 ;  /* 0x00000021ff21723e */ /* 0x000fe200000010ff */
[----:B------:R-:W-:Y:S01]  /*3c50*/  @P3 STG.E.U16 desc[UR36][R6.64+0x12], R31 ;  /* 0x0000121f06003986 */ /* 0x000fe2000c101524 */
[----:B------:R-:W-:Y:S01]  /*3c60*/  ISETP.GT.AND P3, PT, R0, 0x8, P0 ;  /* 0x000000080000780c */ /* 0x000fe20000764270 */
[-C--:B------:R-:W-:Y:S01]  /*3c70*/  FMUL R46, R46, R56.reuse ;  /* 0x000000382e2e7220 */ /* 0x080fe20000400000 */
[----:B------:R-:W-:Y:S01]  /*3c80*/  ISETP.GT.AND P0, PT, R3, 0x19, PT ;  /* 0x000000190300780c */ /* 0x000fe20003f04270 */
[----:B------:R-:W-:Y:S01]  /*3c90*/  @P4 STG.E.U16 desc[UR36][R4.64+0x20], R32 ;  /* 0x0000202004004986 */ /* 0x000fe2000c101524 */
[C---:B------:R-:W-:Y:S01]  /*3ca0*/  ISETP.GT.AND P4, PT, R0.reuse, RZ, P1 ;  /* 0x000000ff0000720c */ /* 0x040fe20000f84270 */
[----:B------:R-:W-:Y:S01]  /*3cb0*/  FMUL R47, R47, R56 ;  /* 0x000000382f2f7220 */ /* 0x000fe20000400000 */
[----:B------:R-:W-:Y:S01]  /*3cc0*/  F2FP.BF16.F32.PACK_AB R34, RZ, R34 ;  /* 0x00000022ff22723e */ /* 0x000fe200000010ff */
[----:B------:R-:W-:Y:S01]  /*3cd0*/  @P5 STG.E.U16 desc[UR36][R4.64+0x22], R33 ;  /* 0x0000222104005986 */ /* 0x000fe2000c101524 */
[----:B------:R-:W-:Y:S01]  /*3ce0*/  ISETP.GT.AND P5, PT, R0, RZ, P0 ;  /* 0x000000ff0000720c */ /* 0x000fe200007a4270 */
[----:B------:R-:W-:Y:S01]  /*3cf0*/  FMUL R48, R48, R56 ;  /* 0x0000003830307220 */ /* 0x000fe20000400000 */
[----:B------:R-:W-:Y:S01]  /*3d00*/  F2FP.BF16.F32.PACK_AB R35, RZ, R35 ;  /* 0x00000023ff23723e */ /* 0x000fe200000010ff */
[----:B------:R-:W-:Y:S01]  /*3d10*/  @P2 STG.E.U16 desc[UR36][R6.64+0x20], R34 ;  /* 0x0000202206002986 */ /* 0x000fe2000c101524 */
[----:B------:R-:W-:Y:S01]  /*3d20*/  F2FP.BF16.F32.PACK_AB R36, RZ, R36 ;  /* 0x00000024ff24723e */ /* 0x000fe200000010ff */
[-C--:B------:R-:W-:Y:S01]  /*3d30*/  FMUL R49, R49, R56.reuse ;  /* 0x0000003831317220 */ /* 0x080fe20000400000 */
[----:B------:R-:W-:Y:S01]  /*3d40*/  ISETP.GT.AND P2, PT, R0, 0x8, P1 ;  /* 0x000000080000780c */ /* 0x000fe20000f44270 */
[----:B------:R-:W-:Y:S01]  /*3d50*/  @P3 STG.E.U16 desc[UR36][R6.64+0x22], R35 ;  /* 0x0000222306003986 */ /* 0x000fe2000c101524 */
[----:B------:R-:W-:Y:S01]  /*3d60*/  ISETP.GT.AND P1, PT, R3, 0x20, PT ;  /* 0x000000200300780c */ /* 0x000fe20003f24270 */
[-C--:B------:R-:W-:Y:S01]  /*3d70*/  FMUL R50, R50, R56.reuse ;  /* 0x0000003832327220 */ /* 0x080fe20000400000 */
[----:B------:R-:W-:Y:S01]  /*3d80*/  F2FP.BF16.F32.PACK_AB R37, RZ, R37 ;  /* 0x00000025ff25723e */ /* 0x000fe200000010ff */
[----:B------:R-:W-:Y:S01]  /*3d90*/  @P4 STG.E.U16 desc[UR36][R4.64+0x30], R36 ;  /* 0x0000302404004986 */ /* 0x000fe2000c101524 */
[C---:B------:R-:W-:Y:S01]  /*3da0*/  ISETP.GT.AND P3, PT, R0.reuse, 0x8, P0 ;  /* 0x000000080000780c */ /* 0x040fe20000764270 */
[-C--:B------:R-:W-:Y:S01]  /*3db0*/  FMUL R51, R51, R56.reuse ;  /* 0x0000003833337220 */ /* 0x080fe20000400000 */
[----:B------:R-:W-:Y:S01]  /*3dc0*/  ISETP.GT.AND P0, PT, R3, 0x21, PT ;  /* 0x000000210300780c */ /* 0x000fe20003f04270 */
[----:B------:R-:W-:Y:S01]  /*3dd0*/  @P5 STG.E.U16 desc[UR36][R4.64+0x32], R37 ;  /* 0x0000322504005986 */ /* 0x000fe2000c101524 */
        /* <DEDUP_REMOVED lines=10> */
[----:B------:R-:W-:-:S02]  /*3e80*/  F2FP.BF16.F32.PACK_AB R41, RZ, R41 ;  /* 0x00000029ff29723e */ /* 0x000fc400000010ff */
[C---:B------:R-:W-:Y:S01]  /*3e90*/  ISETP.GT.AND P1, PT, R0.reuse, 0x8, P1 ;  /* 0x000000080000780c */ /* 0x040fe20000f24270 */
[----:B------:R-:W-:Y:S01]  /*3ea0*/  @P3 STG.E.U16 desc[UR36][R6.64+0x32], R39 ;  /* 0x0000322706003986 */ /* 0x000fe2000c101524 */
[C---:B------:R-:W-:Y:S02]  /*3eb0*/  ISETP.GT.AND P2, PT, R0.reuse, 0x8, P0 ;  /* 0x000000080000780c */ /* 0x040fe40000744270 */
[C---:B------:R-:W-:Y:S01]  /*3ec0*/  ISETP.GT.AND P0, PT, R3.reuse, 0x29, PT ;  /* 0x000000290300780c */ /* 0x040fe20003f04270 */
[----:B------:R-:W-:Y:S01]  /*3ed0*/  @P4 STG.E.U16 desc[UR36][R4.64+0x40], R40 ;  /* 0x0000402804004986 */ /* 0x000fe2000c101524 */
[----:B------:R-:W-:Y:S02]  /*3ee0*/  ISETP.GT.AND P4, PT, R3, 0x28, PT ;  /* 0x000000280300780c */ /* 0x000fe40003f84270 */
[----:B------:R-:W-:Y:S01]  /*3ef0*/  F2FP.BF16.F32.PACK_AB R42, RZ, R42 ;  /* 0x0000002aff2a723e */ /* 0x000fe200000010ff */
[----:B------:R-:W-:Y:S01]  /*3f00*/  @P5 STG.E.U16 desc[UR36][R4.64+0x42], R41 ;  /* 0x0000422904005986 */ /* 0x000fe2000c101524 */
[----:B------:R-:W-:-:S02]  /*3f10*/  ISETP.GT.AND P5, PT, R0, RZ, P4 ;  /* 0x000000ff0000720c */ /* 0x000fc400027a4270 */
[C---:B------:R-:W-:Y:S01]  /*3f20*/  ISETP.GT.AND P3, PT, R0.reuse, RZ, P0 ;  /* 0x000000ff0000720c */ /* 0x040fe20000764270 */
[----:B------:R-:W-:Y:S01]  /*3f30*/  @P1 STG.E.U16 desc[UR36][R6.64+0x40], R42 ;  /* 0x0000402a06001986 */ /* 0x000fe2000c101524 */
[----:B------:R-:W-:Y:S02]  /*3f40*/  F2FP.BF16.F32.PACK_AB R43, RZ, R43 ;  /* 0x0000002bff2b723e */ /* 0x000fe400000010ff */
[----:B------:R-:W-:Y:S02]  /*3f50*/  F2FP.BF16.F32.PACK_AB R44, RZ, R44 ;  /* 0x0000002cff2c723e */ /* 0x000fe400000010ff */
[C---:B------:R-:W-:Y:S01]  /*3f60*/  ISETP.GT.AND P4, PT, R0.reuse, 0x8, P4 ;  /* 0x000000080000780c */ /* 0x040fe20002784270 */
[----:B------:R-:W-:Y:S01]  /*3f70*/  @P2 STG.E.U16 desc[UR36][R6.64+0x42], R43 ;  /* 0x0000422b06002986 */ /* 0x000fe2000c101524 */
[----:B------:R-:W-:Y:S02]  /*3f80*/  F2FP.BF16.F32.PACK_AB R45, RZ, R45 ;  /* 0x0000002dff2d723e */ /* 0x000fe400000010ff */
[----:B------:R-:W-:Y:S01]  /*3f90*/  ISETP.GT.AND P2, PT, R3, 0x31, PT ;  /* 0x000000310300780c */ /* 0x000fe20003f44270 */
[----:B------:R-:W-:Y:S01]  /*3fa0*/  @P5 STG.E.U16 desc[UR36][R4.64+0x50], R44 ;  /* 0x0000502c04005986 */ /* 0x000fe2000c101524 */
[----:B------:R-:W-:-:S02]  /*3fb0*/  ISETP.GT.AND P5, PT, R0, 0x8, P0 ;  /* 0x000000080000780c */ /* 0x000fc400007a4270 */
[C---:B------:R-:W-:Y:S01]  /*3fc0*/  ISETP.GT.AND P1, PT, R3.reuse, 0x38, PT ;  /* 0x000000380300780c */ /* 0x040fe20003f24270 */
[----:B------:R-:W-:Y:S01]  /*3fd0*/  @P3 STG.E.U16 desc[UR36][R4.64+0x52], R45 ;  /* 0x0000522d04003986 */ /* 0x000fe2000c101524 */
[C---:B------:R-:W-:Y:S02]  /*3fe0*/  ISETP.GT.AND P3, PT, R3.reuse, 0x30, PT ;  /* 0x000000300300780c */ /* 0x040fe40003f64270 */
[----:B------:R-:W-:Y:S01]  /*3ff0*/  ISETP.GT.AND P0, PT, R3, 0x39, PT ;  /* 0x000000390300780c */ /* 0x000fe20003f04270 */
[----:B------:R-:W-:Y:S01]  /*4000*/  @P4 IMAD.MOV.U32 R2, RZ, RZ, R6 ;  /* 0x000000ffff024224 */ /* 0x000fe200078e0006 */
[----:B------:R-:W-:Y:S01]  /*4010*/  F2FP.BF16.F32.PACK_AB R46, RZ, R46 ;  /* 0x0000002eff2e723e */ /* 0x000fe200000010ff */
[----:B------:R-:W-:Y:S01]  /*4020*/  @P4 IMAD.MOV.U32 R3, RZ, RZ, R7 ;  /* 0x000000ffff034224 */ /* 0x000fe200078e0007 */
[----:B------:R-:W-:Y:S02]  /*4030*/  F2FP.BF16.F32.PACK_AB R47, RZ, R47 ;  /* 0x0000002fff2f723e */ /* 0x000fe400000010ff */
[----:B------:R-:W-:-:S02]  /*4040*/  F2FP.BF16.F32.PACK_AB R48, RZ, R48 ;  /* 0x00000030ff30723e */ /* 0x000fc400000010ff */
[----:B------:R1:W-:Y:S01]  /*4050*/  @P4 STG.E.U16 desc[UR36][R2.64+0x50], R46 ;  /* 0x0000502e02004986 */ /* 0x0003e2000c101524 */
[C---:B------:R-:W-:Y:S02]  /*4060*/  ISETP.GT.AND P4, PT, R0.reuse, RZ, P2 ;  /* 0x000000ff0000720c */ /* 0x040fe40001784270 */
[----:B------:R-:W-:Y:S02]  /*4070*/  F2FP.BF16.F32.PACK_AB R49, RZ, R49 ;  /* 0x00000031ff31723e */ /* 0x000fe400000010ff */
[----:B------:R-:W-:Y:S02]  /*4080*/  ISETP.GT.AND P2, PT, R0, 0x8, P2 ;  /* 0x000000080000780c */ /* 0x000fe40001744270 */
[----:B------:R-:W-:Y:S02]  /*4090*/  F2FP.BF16.F32.PACK_AB R50, RZ, R50 ;  /* 0x00000032ff32723e */ /* 0x000fe400000010ff */
[----:B------:R-:W-:Y:S02]  /*40a0*/  F2FP.BF16.F32.PACK_AB R51, RZ, R51 ;  /* 0x00000033ff33723e */ /* 0x000fe400000010ff */
[----:B------:R-:W-:Y:S01]  /*40b0*/  F2FP.BF16.F32.PACK_AB R52, RZ, R52 ;  /* 0x00000034ff34723e */ /* 0x000fe200000010ff */
[----:B-1----:R-:W-:Y:S01]  /*40c0*/  @P5 IMAD.MOV.U32 R2, RZ, RZ, R6 ;  /* 0x000000ffff025224 */ /* 0x002fe200078e0006 */
[----:B------:R-:W-:Y:S01]  /*40d0*/  F2FP.BF16.F32.PACK_AB R53, RZ, R53 ;  /* 0x00000035ff35723e */ /* 0x000fe200000010ff */
[----:B------:R-:W-:Y:S01]  /*40e0*/  @P5 IMAD.MOV.U32 R3, RZ, RZ, R7 ;  /* 0x000000ffff035224 */ /* 0x000fe200078e0007 */
[----:B------:R-:W-:-:S02]  /*40f0*/  F2FP.BF16.F32.PACK_AB R54, RZ, R54 ;  /* 0x00000036ff36723e */ /* 0x000fc400000010ff */
[----:B------:R-:W-:Y:S02]  /*4100*/  F2FP.BF16.F32.PACK_AB R55, RZ, R55 ;  /* 0x00000037ff37723e */ /* 0x000fe400000010ff */
[----:B------:R1:W-:Y:S01]  /*4110*/  @P5 STG.E.U16 desc[UR36][R2.64+0x52], R47 ;  /* 0x0000522f02005986 */ /* 0x0003e2000c101524 */
[C---:B------:R-:W-:Y:S02]  /*4120*/  ISETP.GT.AND P5, PT, R0.reuse, RZ, P3 ;  /* 0x000000ff0000720c */ /* 0x040fe40001fa4270 */
[----:B------:R-:W-:-:S11]  /*4130*/  ISETP.GT.AND P3, PT, R0, 0x8, P3 ;  /* 0x000000080000780c */ /* 0x000fd60001f64270 */
[----:B-1----:R-:W-:Y:S02]  /*4140*/  @P5 IMAD.MOV.U32 R2, RZ, RZ, R4 ;  /* 0x000000ffff025224 */ /* 0x002fe400078e0004 */
[----:B------:R-:W-:-:S05]  /*4150*/  @P5 IMAD.MOV.U32 R3, RZ, RZ, R5 ;  /* 0x000000ffff035224 */ /* 0x000fca00078e0005 */
[----:B------:R1:W-:Y:S01]  /*4160*/  @P5 STG.E.U16 desc[UR36][R2.64+0x60], R48 ;  /* 0x0000603002005986 */ /* 0x0003e2000c101524 */
[C---:B------:R-:W-:Y:S02]  /*4170*/  ISETP.GT.AND P5, PT, R0.reuse, RZ, P0 ;  /* 0x000000ff0000720c */ /* 0x040fe400007a4270 */
[----:B------:R-:W-:Y:S01]  /*4180*/  ISETP.GT.AND P0, PT, R0, 0x8, P0 ;  /* 0x000000080000780c */ /* 0x000fe20000704270 */
[----:B-1----:R-:W-:Y:S02]  /*4190*/  @P4 IMAD.MOV.U32 R2, RZ, RZ, R4 ;  /* 0x000000ffff024224 */ /* 0x002fe400078e0004 */
[----:B------:R-:W-:-:S05]  /*41a0*/  @P4 IMAD.MOV.U32 R3, RZ, RZ, R5 ;  /* 0x000000ffff034224 */ /* 0x000fca00078e0005 */
[----:B------:R1:W-:Y:S01]  /*41b0*/  @P4 STG.E.U16 desc[UR36][R2.64+0x62], R49 ;  /* 0x0000623102004986 */ /* 0x0003e2000c101524 */
[C---:B------:R-:W-:Y:S02]  /*41c0*/  ISETP.GT.AND P4, PT, R0.reuse, RZ, P1 ;  /* 0x000000ff0000720c */ /* 0x040fe40000f84270 */
[----:B------:R-:W-:Y:S01]  /*41d0*/  ISETP.GT.AND P1, PT, R0, 0x8, P1 ;  /* 0x000000080000780c */ /* 0x000fe20000f24270 */
[----:B-1----:R-:W-:Y:S02]  /*41e0*/  @P3 IMAD.MOV.U32 R2, RZ, RZ, R6 ;  /* 0x000000ffff023224 */ /* 0x002fe400078e0006 */
[----:B------:R-:W-:-:S05]  /*41f0*/  @P3 IMAD.MOV.U32 R3, RZ, RZ, R7 ;  /* 0x000000ffff033224 */ /* 0x000fca00078e0007 */
[----:B------:R1:W-:Y:S02]  /*4200*/  @P3 STG.E.U16 desc[UR36][R2.64+0x60], R50 ;  /* 0x0000603202003986 */ /* 0x0003e4000c101524 */
[----:B-1----:R-:W-:Y:S02]  /*4210*/  @P2 IMAD.MOV.U32 R2, RZ, RZ, R6 ;  /* 0x000000ffff022224 */ /* 0x002fe400078e0006 */
[----:B------:R-:W-:-:S05]  /*4220*/  @P2 IMAD.MOV.U32 R3, RZ, RZ, R7 ;  /* 0x000000ffff032224 */ /* 0x000fca00078e0007 */
[----:B------:R1:W-:Y:S02]  /*4230*/  @P2 STG.E.U16 desc[UR36][R2.64+0x62], R51 ;  /* 0x0000623302002986 */ /* 0x0003e4000c101524 */
[----:B-1----:R-:W-:Y:S02]  /*4240*/  @P4 IMAD.MOV.U32 R2, RZ, RZ, R4 ;  /* 0x000000ffff024224 */ /* 0x002fe400078e0004 */
[----:B------:R-:W-:-:S05]  /*4250*/  @P4 IMAD.MOV.U32 R3, RZ, RZ, R5 ;  /* 0x000000ffff034224 */ /* 0x000fca00078e0005 */
[----:B------:R1:W-:Y:S04]  /*4260*/  @P4 STG.E.U16 desc[UR36][R2.64+0x70], R52 ;  /* 0x0000703402004986 */ /* 0x0003e8000c101524 */
[----:B------:R2:W-:Y:S01]  /*4270*/  @P5 STG.E.U16 desc[UR36][R4.64+0x72], R53 ;  /* 0x0000723504005986 */ /* 0x0005e2000c101524 */
[----:B-1----:R-:W-:Y:S02]  /*4280*/  @P1 IMAD.MOV.U32 R2, RZ, RZ, R6 ;  /* 0x000000ffff021224 */ /* 0x002fe400078e0006 */
[----:B------:R-:W-:-:S05]  /*4290*/  @P1 IMAD.MOV.U32 R3, RZ, RZ, R7 ;  /* 0x000000ffff031224 */ /* 0x000fca00078e0007 */
[----:B------:R2:W-:Y:S04]  /*42a0*/  @P1 STG.E.U16 desc[UR36][R2.64+0x70], R54 ;  /* 0x0000703602001986 */ /* 0x0005e8000c101524 */
[----:B------:R2:W-:Y:S02]  /*42b0*/  @P0 STG.E.U16 desc[UR36][R6.64+0x72], R55 ;  /* 0x0000723706000986 */ /* 0x0005e4000c101524 */
.L_x_94:
[----:B------:R-:W-:Y:S05]  /*42c0*/  BSYNC B0 ;  /* 0x0000000000007941 */ /* 0x000fea0003800000 */
.L_x_32:
[----:B0-2---:R-:W2:Y:S01]  /*42d0*/  LDL.64 R2, [R1] ;  /* 0x0000000001027983 */ /* 0x005ea20000100a00 */
[----:B------:R-:W-:Y:S01]  /*42e0*/  ULDC.64 UR4, c[0x0][0x650] ;  /* 0x0001940000047ab9 */ /* 0x000fe20000000a00 */
[----:B------:R0:W-:Y:S01]  /*42f0*/  SYNCS.ARRIVE.TRANS64.A1T0 RZ, [R64+UR47], RZ ;  /* 0x000000ff40ff79a7 */ /* 0x0001e2000810002f */
[----:B------:R-:W-:Y:S01]  /*4300*/  PRMT R0, RZ, 0x7610, R0 ;  /* 0x00007610ff007816 */ /* 0x000fe20000000000 */
[----:B-----5:R-:W-:Y:S02]  /*4310*/  IMAD.MOV.U32 R19, RZ, RZ, -0x1 ;  /* 0xffffffffff137424 */ /* 0x020fe400078e00ff */
[----:B------:R-:W-:Y:S01]  /*4320*/  IMAD.MOV.U32 R22, RZ, RZ, -0x1 ;  /* 0xffffffffff167424 */ /* 0x000fe200078e00ff */
[----:B--2---:R-:W-:-:S04]  /*4330*/  LEA R18, P0, R2, R18, 0x1 ;  /* 0x0000001202127211 */ /* 0x004fc800078008ff */
[----:B------:R-:W-:Y:S01]  /*4340*/  LEA.HI.X R17, R2, R17, R23, 0x1, P0 ;  /* 0x0000001102117211 */ /* 0x000fe200000f0c17 */
[----:B------:R-:W-:Y:S01]  /*4350*/  IMAD.MOV.U32 R2, RZ, RZ, -0x1 ;  /* 0xffffffffff027424 */ /* 0x000fe200078e00ff */
[----:B------:R-:W-:-:S04]  /*4360*/  ISETP.GE.U32.AND P0, PT, R18, UR4, PT ;  /* 0x0000000412007c0c */ /* 0x000fc8000bf06070 */
[----:B------:R-:W-:-:S13]  /*4370*/  ISETP.GE.U32.AND.EX P0, PT, R17, UR5, PT, P0 ;  /* 0x0000000511007c0c */ /* 0x000fda000bf06100 */
[----:B0-----:R-:W-:Y:S05]  /*4380*/  @P0 BRA `(.L_x_95) ;  /* 0x0000000400700947 */ /* 0x001fea0003800000 */
[----:B-1----:R-:W0:Y:S01]  /*4390*/  S2R R10, SR_CTAID.X ;  /* 0x00000000000a7919 */ /* 0x002e220000002500 */
[----:B---34-:R-:W1:Y:S01]  /*43a0*/  LDC.64 R8, c[0x0][0x628] ;  /* 0x00018a00ff087b82 */ /* 0x018e620000000a00 */
[----:B------:R-:W-:Y:S01]  /*43b0*/  ULDC UR4, c[0x0][0x150] ;  /* 0x0000540000047ab9 */ /* 0x000fe20000000800 */
[----:B------:R-:W-:Y:S01]  /*43c0*/  IMAD.MOV.U32 R6, RZ, RZ, R18 ;  /* 0x000000ffff067224 */ /* 0x000fe200078e0012 */
[----:B------:R-:W2:Y:S01]  /*43d0*/  S2R R20, SR_CTAID.Y ;  /* 0x0000000000147919 */ /* 0x000ea20000002600 */
[----:B------:R-:W-:-:S04]  /*43e0*/  IMAD.MOV.U32 R7, RZ, RZ, R17 ;  /* 0x000000ffff077224 */ /* 0x000fc800078e0011 */
[----:B------:R-:W3:Y:S08]  /*43f0*/  LDC R15, c[0x0][0x144] ;  /* 0x00005100ff0f7b82 */ /* 0x000ef00000000800 */
[----:B------:R-:W4:Y:S08]  /*4400*/  LDC R0, c[0x0][0x630] ;  /* 0x00018c00ff007b82 */ /* 0x000f300000000800 */
[----:B------:R-:W2:Y:S01]  /*4410*/  LDC.64 R12, c[0x0][0x620] ;  /* 0x00018800ff0c7b82 */ /* 0x000ea20000000a00 */
[----:B-1----:R-:W-:-:S04]  /*4420*/  ISETP.NE.U32.AND P0, PT, R8, RZ, PT ;  /* 0x000000ff0800720c */ /* 0x002fc80003f05070 */
[----:B------:R-:W-:Y:S02]  /*4430*/  ISETP.NE.AND.EX P0, PT, R9, RZ, PT, P0 ;  /* 0x000000ff0900720c */ /* 0x000fe40003f05300 */
[----:B0-----:R-:W-:-:S05]  /*4440*/  I2FP.F32.U32 R2, R10 ;  /* 0x0000000a00027245 */ /* 0x001fca0000201000 */
[----:B------:R-:W-:-:S04]  /*4450*/  FMUL R2, R2, UR4 ;  /* 0x0000000402027c20 */ /* 0x000fc80008400000 */
[----:B------:R0:W1:Y:S02]  /*4460*/  F2I.U32.TRUNC.NTZ R14, R2 ;  /* 0x00000002000e7305 */ /* 0x000064000020f000 */
[----:B---34-:R-:W-:Y:S05]  /*4470*/  @!P0 BRA `(.L_x_96) ;  /* 0x0000000000288947 */ /* 0x018fea0003800000 */
[----:B------:R-:W3:Y:S02]  /*4480*/  LDC R3, c[0x0][0x634] ;  /* 0x00018d00ff037b82 */ /* 0x000ee40000000800 */
[----:B---3--:R-:W-:-:S05]  /*4490*/  IADD3 R7, P0, R18, R3, RZ ;  /* 0x0000000312077210 */ /* 0x008fca0007f1e0ff */
[----:B------:R-:W-:-:S04]  /*44a0*/  IMAD.X R11, RZ, RZ, R17, P0 ;  /* 0x000000ffff0b7224 */ /* 0x000fc800000e0611 */
[----:B0-----:R-:W-:-:S04]  /*44b0*/  IMAD.WIDE.U32 R2, R11, R8, RZ ;  /* 0x000000080b027225 */ /* 0x001fc800078e00ff */
[----:B------:R-:W-:-:S04]  /*44c0*/  IMAD.WIDE.U32 R4, P0, R7, R9, R2 ;  /* 0x0000000907047225 */ /* 0x000fc80007800002 */
[----:B------:R-:W-:-:S04]  /*44d0*/  IMAD.WIDE.U32 R2, R7, R8, RZ ;  /* 0x0000000807027225 */ /* 0x000fc800078e00ff */
[----:B------:R-:W-:Y:S01]  /*44e0*/  IMAD.X R7, RZ, RZ, RZ, P0 ;  /* 0x000000ffff077224 */ /* 0x000fe200000e06ff */
[----:B------:R-:W-:Y:S01]  /*44f0*/  IADD3 RZ, P0, R3, R4, RZ ;  /* 0x0000000403ff7210 */ /* 0x000fe20007f1e0ff */
[----:B------:R-:W-:-:S04]  /*4500*/  IMAD.MOV.U32 R6, RZ, RZ, R5 ;  /* 0x000000ffff067224 */ /* 0x000fc800078e0005 */
[----:B------:R-:W-:-:S08]  /*4510*/  IMAD.WIDE.U32.X R6, R11, R9, R6, P0 ;  /* 0x000000090b067225 */ /* 0x000fd000000e0406 */
.L_x_96:
[----:B------:R-:W3:Y:S01]  /*4520*/  LDC.64 R26, c[0x0][0x640] ;  /* 0x00019000ff1a7b82 */ /* 0x000ee20000000a00 */
[-C--:B------:R-:W-:Y:S01]  /*4530*/  SHF.R.U64 R11, R6, R0.reuse, R7 ;  /* 0x00000000060b7219 */ /* 0x080fe20000001207 */
[----:B------:R-:W-:Y:S01]  /*4540*/  IMAD.MOV.U32 R19, RZ, RZ, R17 ;  /* 0x000000ffff137224 */ /* 0x000fe200078e0011 */
[----:B------:R-:W-:Y:S01]  /*4550*/  SHF.R.U32.HI R0, RZ, R0, R7 ;  /* 0x00000000ff007219 */ /* 0x000fe20000011607 */
[----:B-1----:R-:W-:Y:S01]  /*4560*/  IMAD.MOV R14, RZ, RZ, -R14 ;  /* 0x000000ffff0e7224 */ /* 0x002fe200078e0a0e */
[----:B------:R-:W-:Y:S01]  /*4570*/  IADD3 R5, P0, RZ, -R11, RZ ;  /* 0x8000000bff057210 */ /* 0x000fe20007f1e0ff */
[----:B------:R-:W-:Y:S01]  /*4580*/  ULDC UR4, c[0x0][0x154] ;  /* 0x0000550000047ab9 */ /* 0x000fe20000000800 */
[----:B------:R-:W-:Y:S01]  /*4590*/  IMAD.MOV.U32 R7, RZ, RZ, 0x1 ;  /* 0x00000001ff077424 */ /* 0x000fe200078e00ff */
[----:B------:R-:W1:Y:S01]  /*45a0*/  LDC R4, c[0x0][0x618] ;  /* 0x00018600ff047b82 */ /* 0x000e620000000800 */
[----:B------:R-:W-:Y:S02]  /*45b0*/  IMAD R22, R15, R14, R10 ;  /* 0x0000000e0f167224 */ /* 0x000fe400078e020a */
[----:B------:R-:W-:-:S04]  /*45c0*/  IMAD.X R3, RZ, RZ, ~R0, P0 ;  /* 0x000000ffff037224 */ /* 0x000fc800000e0e00 */
[-C--:B--2---:R-:W-:Y:S01]  /*45d0*/  IMAD R0, R3, R12.reuse, RZ ;  /* 0x0000000c03007224 */ /* 0x084fe200078e02ff */
[----:B------:R-:W2:Y:S01]  /*45e0*/  LDC R6, c[0x0][0x608] ;  /* 0x00018200ff067b82 */ /* 0x000ea20000000800 */
[----:B0-----:R-:W-:-:S04]  /*45f0*/  IMAD.WIDE.U32 R2, R5, R12, R18 ;  /* 0x0000000c05027225 */ /* 0x001fc800078e0012 */
[----:B------:R-:W-:Y:S01]  /*4600*/  IMAD R5, R5, R13, R0 ;  /* 0x0000000d05057224 */ /* 0x000fe200078e0200 */
[----:B------:R-:W-:Y:S02]  /*4610*/  I2FP.F32.U32 R0, R20 ;  /* 0x0000001400007245 */ /* 0x000fe40000201000 */
[----:B------:R-:W0:Y:S01]  /*4620*/  LDC R24, c[0x0][0x658] ;  /* 0x00019600ff187b82 */ /* 0x000e220000000800 */
[----:B------:R-:W-:Y:S01]  /*4630*/  IMAD.IADD R3, R3, 0x1, R5 ;  /* 0x0000000103037824 */ /* 0x000fe200078e0205 */
[----:B---3--:R-:W-:Y:S01]  /*4640*/  ISETP.NE.U32.AND P0, PT, R26, RZ, PT ;  /* 0x000000ff1a00720c */ /* 0x008fe20003f05070 */
[----:B------:R-:W-:Y:S01]  /*4650*/  FMUL R0, R0, UR4 ;  /* 0x0000000400007c20 */ /* 0x000fe20008400000 */
[----:B------:R-:W-:Y:S02]  /*4660*/  IMAD.MOV.U32 R5, RZ, RZ, -0x1 ;  /* 0xffffffffff057424 */ /* 0x000fe400078e00ff */
[----:B------:R-:W-:Y:S01]  /*4670*/  ISETP.NE.AND.EX P0, PT, R27, RZ, PT, P0 ;  /* 0x000000ff1b00720c */ /* 0x000fe20003f05300 */
[----:B------:R3:W4:Y:S01]  /*4680*/  F2I.U32.TRUNC.NTZ R12, R0 ;  /* 0x00000000000c7305 */ /* 0x000722000020f000 */
[----:B------:R-:W3:Y:S01]  /*4690*/  LDC R15, c[0x0][0x148] ;  /* 0x00005200ff0f7b82 */ /* 0x000ee20000000800 */
[----:B-1----:R-:W-:-:S02]  /*46a0*/  SHF.R.U64 R10, R2, R4, R3 ;  /* 0x00000004020a7219 */ /* 0x002fc40000001203 */
[----:B------:R-:W-:-:S05]  /*46b0*/  SHF.R.U32.HI R3, RZ, R4, R3 ;  /* 0x00000004ff037219 */ /* 0x000fca0000011603 */
[----:B------:R-:W1:Y:S01]  /*46c0*/  LDC R14, c[0x0][0x600] ;  /* 0x00018000ff0e7b82 */ /* 0x000e620000000800 */
[-CC-:B--2---:R-:W-:Y:S02]  /*46d0*/  SHF.R.U64 R8, R10, R6.reuse, R3.reuse ;  /* 0x000000060a087219 */ /* 0x184fe40000001203 */
[----:B------:R-:W-:-:S05]  /*46e0*/  SHF.R.U32.HI R3, RZ, R6, R3 ;  /* 0x00000006ff037219 */ /* 0x000fca0000011603 */
[----:B------:R-:W2:Y:S01]  /*46f0*/  LDC R21, c[0x0][0x648] ;  /* 0x00019200ff157b82 */ /* 0x000ea20000000800 */
[-CC-:B0-----:R-:W-:Y:S02]  /*4700*/  SHF.R.U64 R13, R8, R24.reuse, R3.reuse ;  /* 0x00000018080d7219 */ /* 0x181fe40000001203 */
[-C--:B------:R-:W-:Y:S02]  /*4710*/  SHF.L.U32 R5, R5, R24.reuse, RZ ;  /* 0x0000001805057219 */ /* 0x080fe400000006ff */
[-C--:B------:R-:W-:Y:S01]  /*4720*/  SHF.R.U32.HI R3, RZ, R24.reuse, R3 ;  /* 0x00000018ff037219 */ /* 0x080fe20000011603 */
[----:B------:R-:W-:Y:S01]  /*4730*/  IMAD.MOV.U32 R2, RZ, RZ, R13 ;  /* 0x000000ffff027224 */ /* 0x000fe200078e000d */
[----:B------:R-:W-:Y:S01]  /*4740*/  SHF.L.U32 R24, R7, R24, RZ ;  /* 0x0000001807187219 */ /* 0x000fe200000006ff */
[----:B------:R-:W0:Y:S01]  /*4750*/  LDC R25, c[0x0][0x638] ;  /* 0x00018e00ff197b82 */ /* 0x000e220000000800 */
[----:B------:R-:W-:-:S07]  /*4760*/  LOP3.LUT R19, RZ, R5, RZ, 0x33, !PT ;  /* 0x00000005ff137212 */ /* 0x000fce00078e33ff */
[----:B------:R-:W0:Y:S01]  /*4770*/  LDC R28, c[0x0][0x610] ;  /* 0x00018400ff1c7b82 */ /* 0x000e220000000800 */
[----:B----4-:R-:W-:Y:S05]  /*4780*/  @!P0 BRA `(.L_x_97) ;  /* 0x0000000000288947 */ /* 0x010fea0003800000 */
[----:B---3--:R-:W3:Y:S02]  /*4790*/  LDC R0, c[0x0][0x64c] ;  /* 0x00019300ff007b82 */ /* 0x008ee40000000800 */
[----:B---3--:R-:W-:-:S05]  /*47a0*/  IADD3 R7, P0, R13, R0, RZ ;  /* 0x000000000d077210 */ /* 0x008fca0007f1e0ff */
        /* <DEDUP_REMOVED lines=8> */
.L_x_97:
[----:B------:R-:W4:Y:S01]  /*4830*/  LDC R4, c[0x0][0x65c] ;  /* 0x00019700ff047b82 */ /* 0x000f220000000800 */
[----:B--23--:R-:W-:Y:S01]  /*4840*/  SHF.R.U64 R0, R2, R21, R3 ;  /* 0x0000001502007219 */ /* 0x00cfe20000001203 */
[----:B-1----:R-:W-:Y:S01]  /*4850*/  VIADD R3, R14, 0xffffffff ;  /* 0xffffffff0e037836 */ /* 0x002fe20000000000 */
[----:B------:R-:W-:Y:S01]  /*4860*/  LOP3.LUT R19, R8, R19, RZ, 0xc0, !PT ;  /* 0x0000001308137212 */ /* 0x000fe200078ec0ff */
[----:B------:R-:W-:Y:S02]  /*4870*/  IMAD.MOV R12, RZ, RZ, -R12 ;  /* 0x000000ffff0c7224 */ /* 0x000fe400078e0a0c */
[----:B------:R-:W-:Y:S01]  /*4880*/  IMAD.MOV R2, RZ, RZ, -R0 ;  /* 0x000000ffff027224 */ /* 0x000fe200078e0a00 */
[----:B------:R-:W-:Y:S01]  /*4890*/  LOP3.LUT R3, R10, R3, RZ, 0xc0, !PT ;  /* 0x000000030a037212 */ /* 0x000fe200078ec0ff */
[----:B------:R-:W-:Y:S02]  /*48a0*/  IMAD R19, R24, R0, R19 ;  /* 0x0000000018137224 */ /* 0x000fe400078e0213 */
[----:B0-----:R-:W-:-:S04]  /*48b0*/  IMAD R0, R2, R25, R13 ;  /* 0x0000001902007224 */ /* 0x001fc800078e020d */
[----:B------:R-:W-:Y:S01]  /*48c0*/  IMAD R2, R0, R14, R3 ;  /* 0x0000000e00027224 */ /* 0x000fe200078e0203 */
[----:B----4-:R-:W-:Y:S01]  /*48d0*/  ISETP.NE.AND P0, PT, R4, 0x1, PT ;  /* 0x000000010400780c */ /* 0x010fe20003f05270 */
[----:B------:R-:W-:-:S05]  /*48e0*/  IMAD.MOV.U32 R4, RZ, RZ, 0x1 ;  /* 0x00000001ff047424 */ /* 0x000fca00078e00ff */
[----:B------:R-:W-:-:S07]  /*48f0*/  PRMT R0, R4, 0x7610, R0 ;  /* 0x0000761004007816 */ /* 0x000fce0000000000 */
[----:B------:R-:W-:-:S04]  /*4900*/  @P0 IMAD R22, R15, R12, R20 ;  /* 0x0000000c0f160224 */ /* 0x000fc800078e0214 */
[----:B------:R-:W-:-:S05]  /*4910*/  IMAD R19, R19, R28, R22 ;  /* 0x0000001c13137224 */ /* 0x000fca00078e0216 */
[----:B------:R-:W-:Y:S02]  /*4920*/  SEL R22, R2, R19, !P0 ;  /* 0x0000001302167207 */ /* 0x000fe40004000000 */
[----:B------:R-:W-:Y:S01]  /*4930*/  SEL R19, R19, R2, !P0 ;  /* 0x0000000213137207 */ /* 0x000fe20004000000 */
[----:B------:R-:W-:-:S07]  /*4940*/  IMAD.MOV.U32 R2, RZ, RZ, R11 ;  /* 0x000000ffff027224 */ /* 0x000fce00078e000b */
.L_x_95:
[----:B------:R-:W-:Y:S02]  /*4950*/  LOP3.LUT P0, RZ, R0, 0xff, RZ, 0xc0, !PT ;  /* 0x000000ff00ff7812 */ /* 0x000fe4000780c0ff */
[----:B------:R-:W-:-:S11]  /*4960*/  LOP3.LUT R71, R71, 0x1, RZ, 0x3c, !PT ;  /* 0x0000000147477812 */ /* 0x000fd600078e3cff */
[----:B------:R-:W-:Y:S05]  /*4970*/  @P0 BRA `(.L_x_98) ;  /* 0xffffffc800c40947 */ /* 0x000fea000383ffff */
[----:B------:R-:W-:Y:S05]  /*4980*/  EXIT ;  /* 0x000000000000794d */ /* 0x000fea0003800000 */
.L_x_13:
[----:B------:R-:W-:-:S08]  /*4990*/  ISETP.NE.AND P0, PT, R0, RZ, PT ;  /* 0x000000ff0000720c */ /* 0x000fd00003f05270 */
[----:B0-----:R-:W0:-:S00]  /*49a0*/  USETMAXREG.DEALLOC.CTAPOOL 0x28 ;  /* 0x00000028000079c8 */ /* 0x001e0000080e0500 */
[----:B------:R-:W-:Y:S05]  /*49b0*/  @P0 EXIT ;  /* 0x000000000000094d */ /* 0x000fea0003800000 */
[----:B0-----:R-:W-:Y:S01]  /*49c0*/  LOP3.LUT P0, RZ, R8, 0xff, RZ, 0xc0, !PT ;  /* 0x000000ff08ff7812 */ /* 0x001fe2000780c0ff */
[----:B------:R-:W-:Y:S02]  /*49d0*/  IMAD.MOV.U32 R0, RZ, RZ, 0x1 ;  /* 0x00000001ff007424 */ /* 0x000fe400078e00ff */
[----:B------:R-:W-:-:S10]  /*49e0*/  IMAD.MOV.U32 R7, RZ, RZ, RZ ;  /* 0x000000ffff077224 */ /* 0x000fd400078e00ff */
[----:B------:R-:W-:Y:S05]  /*49f0*/  @!P0 BRA `(.L_x_99) ;  /* 0x0000000c00148947 */ /* 0x000fea0003800000 */
[----:B------:R-:W-:Y:S01]  /*4a00*/  LOP3.LUT P0, RZ, R4, 0x1f, RZ, 0xc0, !PT ;  /* 0x0000001f04ff7812 */ /* 0x000fe2000780c0ff */
[----:B------:R-:W-:Y:S01]  /*4a10*/  ULDC UR5, c[0x0][0x658] ;  /* 0x0001960000057ab9 */ /* 0x000fe20000000800 */
[----:B------:R-:W-:Y:S01]  /*4a20*/  UMOV UR6, 0xffffffff ;  /* 0xffffffff00067882 */ /* 0x000fe20000000000 */
[----:B------:R-:W-:Y:S01]  /*4a30*/  BSSY B0, `(.L_x_99) ;  /* 0x00000c1000007945 */ /* 0x000fe20003800000 */
[----:B------:R-:W-:Y:S01]  /*4a40*/  USHF.L.U32 UR6, UR6, UR5, URZ ;  /* 0x0000000506067299 */ /* 0x000fe2000800063f */
[C---:B------:R-:W-:Y:S01]  /*4a50*/  ISETP.NE.AND P2, PT, R3.reuse, RZ, PT ;  /* 0x000000ff0300720c */ /* 0x040fe20003f45270 */
[----:B------:R-:W-:Y:S01]  /*4a60*/  IMAD.MOV.U32 R8, RZ, RZ, 0x1 ;  /* 0x00000001ff087424 */ /* 0x000fe200078e00ff */
[----:B------:R-:W-:Y:S01]  /*4a70*/  ISETP.NE.OR P0, PT, R3, RZ, !P0 ;  /* 0x000000ff0300720c */ /* 0x000fe20004705670 */
[----:B------:R-:W-:Y:S01]  /*4a80*/  IMAD.MOV.U32 R0, RZ, RZ, 0x1 ;  /* 0x00000001ff007424 */ /* 0x000fe200078e00ff */
[----:B------:R-:W-:Y:S01]  /*4a90*/  LOP3.LUT R6, R16, 0x2, RZ, 0xfc, !PT ;  /* 0x0000000210067812 */ /* 0x000fe200078efcff */
[----:B------:R-:W-:Y:S01]  /*4aa0*/  IMAD.MOV.U32 R7, RZ, RZ, RZ ;  /* 0x000000ffff077224 */ /* 0x000fe200078e00ff */
[----:B------:R-:W-:Y:S01]  /*4ab0*/  ULDC UR4, c[0x0][0x600] ;  /* 0x0001800000047ab9 */ /* 0x000fe20000000800 */
[----:B------:R-:W-:Y:S01]  /*4ac0*/  UMOV UR7, 0x1 ;  /* 0x0000000100077882 */ /* 0x000fe20000000000 */
[----:B------:R-:W-:-:S02]  /*4ad0*/  UIADD3 UR19, UR40, 0x1, URZ ;  /* 0x0000000128137890 */ /* 0x000fc4000fffe03f */
[----:B------:R-:W-:Y:S02]  /*4ae0*/  UIADD3 UR15, UR4, -0x1, URZ ;  /* 0xffffffff040f7890 */ /* 0x000fe4000fffe03f */
[----:B------:R-:W-:Y:S02]  /*4af0*/  USHF.L.U32 UR17, UR7, UR5, URZ ;  /* 0x0000000507117299 */ /* 0x000fe4000800063f */
[----:B------:R-:W-:Y:S01]  /*4b00*/  ULOP3.LUT UR16, URZ, UR6, URZ, 0x33, !UPT ;  /* 0x000000063f107292 */ /* 0x000fe2000f8e333f */
[----:B------:R-:W-:-:S11]  /*4b10*/  ULDC.64 UR20, c[0x0][0x198] ;  /* 0x0000660000147ab9 */ /* 0x000fd60000000a00 */
.L_x_111:
[----:B------:R-:W-:-:S03]  /*4b20*/  UMOV UR4, 0xffffffff ;  /* 0xffffffff00047882 */ /* 0x000fc60000000000 */
[----:B------:R-:W-:Y:S05]  /*4b30*/  BRA.DIV UR4, `(.L_x_100) ;  /* 0x0000000e04b47947 */ /* 0x000fea000b800000 */
[----:B------:R-:W-:-:S13]  /*4b40*/  ELECT P6, URZ, PT ;  /* 0x00000000003f782f */ /* 0x000fda00038c0000 */
.L_x_123:
[----:B------:R-:W0:Y:S01]  /*4b50*/  LDC R3, c[0x0][0x28c] ;  /* 0x0000a300ff037b82 */ /* 0x000e220000000800 */
[----:B------:R-:W-:Y:S01]  /*4b60*/  BSSY B1, `(.L_x_101) ;  /* 0x0000035000017945 */ /* 0x000fe20003800000 */
[----:B0-----:R-:W-:-:S13]  /*4b70*/  ISETP.LT.OR P6, PT, R3, 0x1, !P6 ;  /* 0x000000010300780c */ /* 0x001fda00077c1670 */
[----:B------:R-:W-:Y:S05]  /*4b80*/  @P6 BRA `(.L_x_102) ;  /* 0x0000000000c86947 */ /* 0x000fea0003800000 */
[----:B------:R-:W-:Y:S02]  /*4b90*/  IMAD.SHL.U32 R22, R22, 0x40, RZ ;  /* 0x0000004016167824 */ /* 0x000fe400078e00ff */
[----:B------:R-:W-:Y:S02]  /*4ba0*/  IMAD.SHL.U32 R19, R19, 0x40, RZ ;  /* 0x0000004013137824 */ /* 0x000fe400078e00ff */
[----:B------:R-:W-:Y:S02]  /*4bb0*/  IMAD.MOV.U32 R12, RZ, RZ, RZ ;  /* 0x000000ffff0c7224 */ /* 0x000fe400078e00ff */
[----:B------:R-:W-:Y:S02]  /*4bc0*/  IMAD.U32 R13, RZ, RZ, UR19 ;  /* 0x00000013ff0d7e24 */ /* 0x000fe4000f8e00ff */
[----:B------:R-:W-:Y:S02]  /*4bd0*/  IMAD.MOV.U32 R3, RZ, RZ, R0 ;  /* 0x000000ffff037224 */ /* 0x000fe400078e0000 */
[----:B------:R-:W-:-:S07]  /*4be0*/  IMAD.MOV.U32 R4, RZ, RZ, R7 ;  /* 0x000000ffff047224 */ /* 0x000fce00078e0007 */
.L_x_106:
[----:B------:R-:W0:Y:S01]  /*4bf0*/  S2R R10, SR_CgaCtaId ;  /* 0x00000000000a7919 */ /* 0x000e220000008800 */
[----:B------:R-:W-:Y:S01]  /*4c00*/  MOV R5, 0x400 ;  /* 0x0000040000057802 */ /* 0x000fe20000000f00 */
[----:B------:R-:W1:Y:S03]  /*4c10*/  @!P2 LDC R9, c[0x0][0x500] ;  /* 0x00014000ff09ab82 */ /* 0x000e660000000800 */
[----:B0-----:R-:W-:Y:S02]  /*4c20*/  LEA R11, R10, R5, 0x18 ;  /* 0x000000050a0b7211 */ /* 0x001fe400078ec0ff */
[----:B------:R-:W-:-:S03]  /*4c30*/  SHF.L.U32 R5, R3, 0x1f, RZ ;  /* 0x0000001f03057819 */ /* 0x000fc600000006ff */
[----:B------:R-:W-:-:S04]  /*4c40*/  IMAD R10, R4, 0x8, R11 ;  /* 0x00000008040a7824 */ /* 0x000fc800078e020b */
[----:B------:R-:W0:Y:S02]  /*4c50*/  SYNCS.PHASECHK.TRANS64.TRYWAIT P1, [R10+URZ+0x18], R5 ;  /* 0x000018050a0075a7 */ /* 0x000e24000802017f */
[----:B01----:R-:W-:Y:S05]  /*4c60*/  @!P1 BRA `(.L_x_103) ;  /* 0x0000000c00889947 */ /* 0x003fea0003800000 */
.L_x_124:
[----:B0-----:R-:W-:Y:S01]  /*4c70*/  PRMT R5, R6, 0x9910, RZ ;  /* 0x0000991006057816 */ /* 0x001fe200000000ff */
[----:B------:R0:W-:Y:S03]  /*4c80*/  @!P2 SYNCS.ARRIVE.TRANS64 RZ, [R10+URZ], R9 ;  /* 0x000000090affa9a7 */ /* 0x0001e6000800003f */
[----:B------:R-:W-:-:S13]  /*4c90*/  ISETP.NE.AND P1, PT, R5, 0x2, PT ;  /* 0x000000020500780c */ /* 0x000fda0003f25270 */
[----:B0-----:R-:W-:Y:S05]  /*4ca0*/  @P1 BRA `(.L_x_104) ;  /* 0x0000000000041947 */ /* 0x001fea0003800000 */
[----:B------:R-:W-:Y:S01]  /*4cb0*/  BPT.TRAP 0x1 ;  /* 0x000000040000795c */ /* 0x000fe20000300000 */
.L_x_104:
[----:B------:R-:W-:Y:S05]  /*4cc0*/  @P0 BRA `(.L_x_105) ;  /* 0x0000000000040947 */ /* 0x000fea0003800000 */
[----:B------:R-:W-:Y:S01]  /*4cd0*/  BPT.TRAP 0x1 ;  /* 0x000000040000795c */ /* 0x000fe20000300000 */
.L_x_105:
[----:B------:R-:W-:Y:S01]  /*4ce0*/  IMAD R11, R4, 0x2000, R11 ;  /* 0x00002000040b7824 */ /* 0x000fe200078e020b */
[----:B------:R-:W-:Y:S01]  /*4cf0*/  R2UR UR9, R10 ;  /* 0x000000000a0972ca */ /* 0x000fe200000e0000 */
[----:B------:R-:W-:Y:S01]  /*4d00*/  VIADD R13, R13, 0xffffffff ;  /* 0xffffffff0d0d7836 */ /* 0x000fe20000000000 */
[----:B------:R-:W-:Y:S01]  /*4d10*/  UIADD3 UR4, UP0, UR20, 0xf0, URZ ;  /* 0x000000f014047890 */ /* 0x000fe2000ff1e03f */
[----:B------:R-:W-:Y:S01]  /*4d20*/  R2UR UR11, R19 ;  /* 0x00000000130b72ca */ /* 0x000fe200000e0000 */
[----:B------:R-:W-:Y:S01]  /*4d30*/  UIADD3 UR22, UP1, UR20, 0x1f0, URZ ;  /* 0x000001f014167890 */ /* 0x000fe2000ff3e03f */
[----:B------:R-:W-:Y:S01]  /*4d40*/  R2UR UR8, R11 ;  /* 0x000000000b0872ca */ /* 0x000fe200000e0000 */
[----:B------:R-:W-:Y:S01]  /*4d50*/  UIADD3.X UR5, URZ, UR21, URZ, UP0, !UPT ;  /* 0x000000153f057290 */ /* 0x000fe200087fe43f */
[----:B------:R-:W-:Y:S01]  /*4d60*/  R2UR UR10, R12 ;  /* 0x000000000c0a72ca */ /* 0x000fe200000e0000 */
[----:B------:R-:W-:Y:S01]  /*4d70*/  VIADD R4, R4, 0x1 ;  /* 0x0000000104047836 */ /* 0x000fe20000000000 */
[----:B------:R-:W-:Y:S01]  /*4d80*/  R2UR UR12, R2 ;  /* 0x00000000020c72ca */ /* 0x000fe200000e0000 */
[----:B------:R-:W-:Y:S01]  /*4d90*/  UIADD3.X UR23, URZ, UR21, URZ, UP1, !UPT ;  /* 0x000000153f177290 */ /* 0x000fe20008ffe43f */
[----:B------:R-:W-:Y:S01]  /*4da0*/  R2UR UR18, R22 ;  /* 0x00000000161272ca */ /* 0x000fe200000e0000 */
[----:B------:R-:W-:Y:S01]  /*4db0*/  UMOV UR6, 0x0 ;  /* 0x0000000000067882 */ /* 0x000fe20000000000 */
[----:B------:R-:W-:Y:S01]  /*4dc0*/  ISETP.GT.AND P3, PT, R13, 0x1, PT ;  /* 0x000000010d00780c */ /* 0x000fe20003f64270 */
[----:B------:R-:W-:Y:S01]  /*4dd0*/  UMOV UR7, 0x10000000 ;  /* 0x1000000000077882 */ /* 0x000fe20000000000 */
[----:B------:R-:W-:Y:S01]  /*4de0*/  ISETP.NE.AND P1, PT, R4, 0x3, PT ;  /* 0x000000030400780c */ /* 0x000fe20003f25270 */
[----:B------:R-:W-:-:S02]  /*4df0*/  VIADD R12, R12, 0x40 ;  /* 0x000000400c0c7836 */ /* 0x000fc40000000000 */
[----:B------:R-:W-:Y:S01]  /*4e00*/  UIADD3 UR13, UR8, 0x100, URZ ;  /* 0x00000100080d7890 */ /* 0x000fe2000fffe03f */
[----:B------:R-:W-:Y:S01]  /*4e10*/  SEL R10, RZ, 0x1, P1 ;  /* 0x00000001ff0a7807 */ /* 0x000fe20000800000 */
[----:B------:R-:W-:Y:S01]  /*4e20*/  UIADD3 UR14, UR8, 0x6100, URZ ;  /* 0x00006100080e7890 */ /* 0x000fe2000fffe03f */
[----:B------:R-:W-:Y:S02]  /*4e30*/  SEL R4, R4, RZ, P1 ;  /* 0x000000ff04047207 */ /* 0x000fe40000800000 */
[----:B------:R-:W-:Y:S02]  /*4e40*/  LOP3.LUT R3, R3, R10, RZ, 0x3c, !PT ;  /* 0x0000000a03037212 */ /* 0x000fe400078e3cff */
[----:B------:R-:W-:Y:S02]  /*4e50*/  UMOV UR8, UR13 ;  /* 0x0000000d00087c82 */ /* 0x000fe40008000000 */
[----:B------:R0:W-:Y:S02]  /*4e60*/  UTMALDG.3D [UR8], [UR4], desc[UR6] ;  /* 0x00000608040075b4 */ /* 0x0001e40008011000 */
[----:B0-----:R-:W-:Y:S01]  /*4e70*/  UMOV UR8, UR14 ;  /* 0x0000000e00087c82 */ /* 0x001fe20008000000 */
[----:B------:R-:W-:-:S02]  /*4e80*/  UMOV UR11, UR18 ;  /* 0x00000012000b7c82 */ /* 0x000fc40008000000 */
[----:B------:R0:W-:Y:S02]  /*4e90*/  UTMALDG.3D [UR8], [UR22], desc[UR6] ;  /* 0x00000608160075b4 */ /* 0x0001e40008011000 */
[----:B0-----:R-:W-:Y:S05]  /*4ea0*/  @P3 BRA `(.L_x_106) ;  /* 0xfffffffc00503947 */ /* 0x001fea000383ffff */
.L_x_102:
[----:B------:R-:W-:Y:S05]  /*4eb0*/  BSYNC B1 ;  /* 0x0000000000017941 */ /* 0x000fea0003800000 */
.L_x_101:
[----:B------:R-:W2:Y:S01]  /*4ec0*/  LDL.64 R10, [R1] ;  /* 0x00000000010a7983 */ /* 0x000ea20000100a00 */
[----:B------:R-:W-:Y:S01]  /*4ed0*/  LOP3.LUT P4, RZ, R8, 0xff, RZ, 0xc0, !PT ;  /* 0x000000ff08ff7812 */ /* 0x000fe2000788c0ff */
[----:B------:R-:W-:Y:S01]  /*4ee0*/  VIADD R4, R7, UR40 ;  /* 0x0000002807047c36 */ /* 0x000fe20008000000 */
[----:B------:R-:W-:Y:S01]  /*4ef0*/  ULDC.64 UR4, c[0x0][0x650] ;  /* 0x0001940000047ab9 */ /* 0x000fe20000000a00 */
[----:B------:R-:W-:Y:S01]  /*4f00*/  IMAD.U32 R7, RZ, RZ, UR40 ;  /* 0x00000028ff077e24 */ /* 0x000fe2000f8e00ff */
[----:B------:R-:W-:Y:S01]  /*4f10*/  UISETP.GE.U32.AND UP0, UPT, UR40, 0x3, UPT ;  /* 0x000000032800788c */ /* 0x000fe2000bf06070 */
[----:B------:R-:W-:Y:S01]  /*4f20*/  BSSY B1, `(.L_x_107) ;  /* 0x000006f000017945 */ /* 0x000fe20003800000 */
[----:B------:R-:W-:Y:S01]  /*4f30*/  ISETP.GT.U32.AND P1, PT, R4, 0x2, PT ;  /* 0x000000020400780c */ /* 0x000fe20003f24070 */
[----:B------:R-:W-:Y:S01]  /*4f40*/  IMAD.MOV.U32 R19, RZ, RZ, -0x1 ;  /* 0xffffffffff137424 */ /* 0x000fe200078e00ff */
[----:B------:R-:W-:Y:S01]  /*4f50*/  PRMT R8, RZ, 0x7610, R8 ;  /* 0x00007610ff087816 */ /* 0x000fe20000000008 */
[----:B------:R-:W-:Y:S01]  /*4f60*/  IMAD.MOV.U32 R22, RZ, RZ, -0x1 ;  /* 0xffffffffff167424 */ /* 0x000fe200078e00ff */
[----:B------:R-:W-:-:S02]  /*4f70*/  ISETP.LT.U32.AND P1, PT, R7, 0x3, P1 ;  /* 0x000000030700780c */ /* 0x000fc40000f21070 */
[----:B------:R-:W-:Y:S01]  /*4f80*/  PLOP3.LUT P3, PT, PT, PT, UP0, 0x80, 0x0 ;  /* 0x000000000000781c */ /* 0x000fe20003f6f008 */
[----:B------:R-:W0:Y:S01]  /*4f90*/  @P4 S2R R3, SR_CgaCtaId ;  /* 0x0000000000034919 */ /* 0x000e220000008800 */
[----:B------:R-:W-:-:S04]  /*4fa0*/  @P4 MOV R2, 0x400 ;  /* 0x0000040000024802 */ /* 0x000fc80000000f00 */
[----:B0-----:R-:W-:Y:S01]  /*4fb0*/  @P4 LEA R5, R3, R2, 0x18 ;  /* 0x0000000203054211 */ /* 0x001fe200078ec0ff */
[----:B------:R-:W-:-:S03]  /*4fc0*/  IMAD.WIDE.U32 R2, R4, -0x55555555, RZ ;  /* 0xaaaaaaab04027825 */ /* 0x000fc600078e00ff */
[----:B------:R0:W-:Y:S01]  /*4fd0*/  @P4 SYNCS.ARRIVE.TRANS64.A1T0 RZ, [R5+URZ+0x68], RZ ;  /* 0x000068ff05ff49a7 */ /* 0x0001e2000810003f */
[----:B------:R-:W-:Y:S01]  /*4fe0*/  IMAD.MOV.U32 R2, RZ, RZ, -0x1 ;  /* 0xffffffffff027424 */ /* 0x000fe200078e00ff */
[----:B0-----:R-:W-:Y:S02]  /*4ff0*/  SHF.R.U32.HI R5, RZ, 0x1, R3 ;  /* 0x00000001ff057819 */ /* 0x001fe40000011603 */
[----:B------:R-:W-:-:S03]  /*5000*/  SEL R3, RZ, 0x1, !P1 ;  /* 0x00000001ff037807 */ /* 0x000fc60004800000 */
[----:B------:R-:W-:Y:S01]  /*5010*/  IMAD R7, R5, -0x3, R4 ;  /* 0xfffffffd05077824 */ /* 0x000fe200078e0204 */
[----:B------:R-:W-:Y:S02]  /*5020*/  LOP3.LUT R0, R0, R3, RZ, 0x3c, !PT ;  /* 0x0000000300007212 */ /* 0x000fe400078e3cff */
[----:B------:R-:W-:Y:S02]  /*5030*/  PRMT R3, RZ, 0x7610, R3 ;  /* 0x00007610ff037816 */ /* 0x000fe40000000003 */
[----:B------:R-:W-:Y:S02]  /*5040*/  @P3 LOP3.LUT R0, R0, 0x1, R5, 0x78, !PT ;  /* 0x0000000100003812 */ /* 0x000fe400078e7805 */
[----:B--2---:R-:W-:-:S04]  /*5050*/  IADD3 R18, P4, R18, R10, RZ ;  /* 0x0000000a12127210 */ /* 0x004fc80007f9e0ff */
[----:B------:R-:W-:Y:S01]  /*5060*/  ISETP.GE.U32.AND P1, PT, R18, UR4, PT ;  /* 0x0000000412007c0c */ /* 0x000fe2000bf26070 */
[----:B------:R-:W-:-:S05]  /*5070*/  IMAD.X R17, R17, 0x1, R23, P4 ;  /* 0x0000000111117824 */ /* 0x000fca00020e0617 */
[----:B------:R-:W-:-:S13]  /*5080*/  ISETP.GE.U32.AND.EX P1, PT, R17, UR5, PT, P1 ;  /* 0x0000000511007c0c */ /* 0x000fda000bf26110 */
[----:B------:R-:W-:Y:S05]  /*5090*/  @P1 BRA `(.L_x_108) ;  /* 0x00000004005c1947 */ /* 0x000fea0003800000 */
[----:B------:R-:W0:Y:S01]  /*50a0*/  S2R R11, SR_CTAID.X ;  /* 0x00000000000b7919 */ /* 0x000e220000002500 */
[----:B------:R-:W-:Y:S01]  /*50b0*/  ULDC.64 UR4, c[0x0][0x628] ;  /* 0x00018a0000047ab9 */ /* 0x000fe20000000a00 */
[----:B------:R-:W1:Y:S01]  /*50c0*/  LDC R12, c[0x0][0x144] ;  /* 0x00005100ff0c7b82 */ /* 0x000e620000000800 */
[----:B------:R-:W-:Y:S01]  /*50d0*/  ISETP.NE.U32.AND P1, PT, RZ, UR4, PT ;  /* 0x00000004ff007c0c */ /* 0x000fe2000bf25070 */
[----:B------:R-:W2:Y:S01]  /*50e0*/  S2R R9, SR_CTAID.Y ;  /* 0x0000000000097919 */ /* 0x000ea20000002600 */
[----:B------:R-:W-:Y:S01]  /*50f0*/  ULDC UR6, c[0x0][0x150] ;  /* 0x0000540000067ab9 */ /* 0x000fe20000000800 */
[----:B------:R-:W-:Y:S01]  /*5100*/  ULDC UR7, c[0x0][0x630] ;  /* 0x00018c0000077ab9 */ /* 0x000fe20000000800 */
[----:B------:R-:W-:Y:S01]  /*5110*/  ISETP.NE.AND.EX P1, PT, RZ, UR5, PT, P1 ;  /* 0x00000005ff007c0c */ /* 0x000fe2000bf25310 */
[----:B------:R-:W-:Y:S01]  /*5120*/  IMAD.MOV.U32 R2, RZ, RZ, R18 ;  /* 0x000000ffff027224 */ /* 0x000fe200078e0012 */
[----:B0-----:R-:W-:-:S05]  /*5130*/  I2FP.F32.U32 R3, R11 ;  /* 0x0000000b00037245 */ /* 0x001fca0000201000 */
[----:B------:R-:W-:Y:S01]  /*5140*/  FMUL R14, R3, UR6 ;  /* 0x00000006030e7c20 */ /* 0x000fe20008400000 */
[----:B------:R-:W-:-:S05]  /*5150*/  IMAD.MOV.U32 R3, RZ, RZ, R17 ;  /* 0x000000ffff037224 */ /* 0x000fca00078e0011 */
[----:B--2---:R-:W-:Y:S05]  /*5160*/  @!P1 BRA `(.L_x_109) ;  /* 0x0000000000289947 */ /* 0x004fea0003800000 */
[----:B------:R-:W-:Y:S02]  /*5170*/  ULDC UR6, c[0x0][0x634] ;  /* 0x00018d0000067ab9 */ /* 0x000fe40000000800 */
[----:B------:R-:W-:-:S05]  /*5180*/  IADD3 R3, P1, R18, UR6, RZ ;  /* 0x0000000612037c10 */ /* 0x000fca000ff3e0ff */
[----:B------:R-:W-:-:S04]  /*5190*/  IMAD.X R13, RZ, RZ, R17, P1 ;  /* 0x000000ffff0d7224 */ /* 0x000fc800008e0611 */
[----:B------:R-:W-:-:S04]  /*51a0*/  IMAD.WIDE.U32 R4, R13, UR4, RZ ;  /* 0x000000040d047c25 */ /* 0x000fc8000f8e00ff */
[----:B------:R-:W-:-:S04]  /*51b0*/  IMAD.WIDE.U32 R4, P1, R3, UR5, R4 ;  /* 0x0000000503047c25 */ /* 0x000fc8000f820004 */
[----:B------:R-:W-:-:S04]  /*51c0*/  IMAD.WIDE.U32 R2, R3, UR4, RZ ;  /* 0x0000000403027c25 */ /* 0x000fc8000f8e00ff */
[----:B------:R-:W-:Y:S01]  /*51d0*/  IMAD.MOV.U32 R2, RZ, RZ, R5 ;  /* 0x000000ffff027224 */ /* 0x000fe200078e0005 */
[----:B------:R-:W-:Y:S01]  /*51e0*/  IADD3 RZ, P3, R3, R4, RZ ;  /* 0x0000000403ff7210 */ /* 0x000fe20007f7e0ff */
[----:B------:R-:W-:-:S04]  /*51f0*/  IMAD.X R3, RZ, RZ, RZ, P1 ;  /* 0x000000ffff037224 */ /* 0x000fc800008e06ff */
[----:B------:R-:W-:-:S08]  /*5200*/  IMAD.WIDE.U32.X R2, R13, UR5, R2, P3 ;  /* 0x000000050d027c25 */ /* 0x000fd000098e0402 */
.L_x_109:
[--C-:B------:R-:W-:Y:S01]  /*5210*/  SHF.R.U64 R10, R2, UR7, R3.reuse ;  /* 0x00000007020a7c19 */ /* 0x100fe20008001203 */
[----:B------:R-:W0:Y:S01]  /*5220*/  F2I.U32.TRUNC.NTZ R14, R14 ;  /* 0x0000000e000e7305 */ /* 0x000e22000020f000 */
[----:B------:R-:W-:Y:S01]  /*5230*/  SHF.R.U32.HI R2, RZ, UR7, R3 ;  /* 0x00000007ff027c19 */ /* 0x000fe20008011603 */
[----:B------:R-:W-:Y:S01]  /*5240*/  ULDC.64 UR4, c[0x0][0x620] ;  /* 0x0001880000047ab9 */ /* 0x000fe20000000a00 */
[----:B------:R-:W-:Y:S01]  /*5250*/  IADD3 R5, P1, RZ, -R10, RZ ;  /* 0x8000000aff057210 */ /* 0x000fe20007f3e0ff */
[----:B------:R-:W-:Y:S01]  /*5260*/  IMAD.MOV.U32 R3, RZ, RZ, R17 ;  /* 0x000000ffff037224 */ /* 0x000fe200078e0011 */
[----:B------:R-:W-:-:S03]  /*5270*/  ULDC.64 UR6, c[0x0][0x640] ;  /* 0x0001900000067ab9 */ /* 0x000fc60000000a00 */
[----:B------:R-:W-:Y:S01]  /*5280*/  IMAD.X R2, RZ, RZ, ~R2, P1 ;  /* 0x000000ffff027224 */ /* 0x000fe200008e0e02 */
[----:B------:R-:W-:-:S03]  /*5290*/  ISETP.NE.U32.AND P1, PT, RZ, UR6, PT ;  /* 0x00000006ff007c0c */ /* 0x000fc6000bf25070 */
[----:B------:R-:W-:Y:S01]  /*52a0*/  IMAD R4, R2, UR4, RZ ;  /* 0x0000000402047c24 */ /* 0x000fe2000f8e02ff */
[----:B------:R-:W-:Y:S01]  /*52b0*/  ISETP.NE.AND.EX P1, PT, RZ, UR7, PT, P1 ;  /* 0x00000007ff007c0c */ /* 0x000fe2000bf25310 */
[----:B------:R-:W-:-:S04]  /*52c0*/  IMAD.MOV.U32 R2, RZ, RZ, R18 ;  /* 0x000000ffff027224 */ /* 0x000fc800078e0012 */
[----:B------:R-:W-:Y:S01]  /*52d0*/  IMAD.WIDE.U32 R2, R5, UR4, R2 ;  /* 0x0000000405027c25 */ /* 0x000fe2000f8e0002 */
[----:B------:R-:W-:-:S03]  /*52e0*/  ULDC UR4, c[0x0][0x618] ;  /* 0x0001860000047ab9 */ /* 0x000fc60000000800 */
[----:B------:R-:W-:Y:S01]  /*52f0*/  IMAD R5, R5, UR5, R4 ;  /* 0x0000000505057c24 */ /* 0x000fe2000f8e0204 */
[----:B------:R-:W-:Y:S01]  /*5300*/  ULDC UR5, c[0x0][0x154] ;  /* 0x0000550000057ab9 */ /* 0x000fe20000000800 */
[----:B0-----:R-:W-:Y:S02]  /*5310*/  IMAD.MOV R4, RZ, RZ, -R14 ;  /* 0x000000ffff047224 */ /* 0x001fe400078e0a0e */
[----:B------:R-:W0:Y:S01]  /*5320*/  LDC R14, c[0x0][0x148] ;  /* 0x00005200ff0e7b82 */ /* 0x000e220000000800 */
[----:B------:R-:W-:Y:S02]  /*5330*/  IMAD.IADD R3, R3, 0x1, R5 ;  /* 0x0000000103037824 */ /* 0x000fe400078e0205 */
[----:B-1----:R-:W-:Y:S01]  /*5340*/  IMAD R11, R12, R4, R11 ;  /* 0x000000040c0b7224 */ /* 0x002fe200078e020b */
[----:B------:R-:W-:Y:S02]  /*5350*/  I2FP.F32.U32 R4, R9 ;  /* 0x0000000900047245 */ /* 0x000fe40000201000 */
[----:B------:R-:W-:-:S02]  /*5360*/  SHF.R.U64 R12, R2, UR4, R3 ;  /* 0x00000004020c7c19 */ /* 0x000fc40008001203 */
[----:B------:R-:W-:Y:S01]  /*5370*/  SHF.R.U32.HI R3, RZ, UR4, R3 ;  /* 0x00000004ff037c19 */ /* 0x000fe20008011603 */
[----:B------:R-:W-:Y:S01]  /*5380*/  FMUL R4, R4, UR5 ;  /* 0x0000000504047c20 */ /* 0x000fe20008400000 */
[----:B------:R-:W-:Y:S02]  /*5390*/  ULDC UR4, c[0x0][0x608] ;  /* 0x0001820000047ab9 */ /* 0x000fe40000000800 */
[--C-:B------:R-:W-:Y:S01]  /*53a0*/  SHF.R.U64 R15, R12, UR4, R3.reuse ;  /* 0x000000040c0f7c19 */ /* 0x100fe20008001203 */
[----:B------:R1:W2:Y:S01]  /*53b0*/  F2I.U32.TRUNC.NTZ R20, R4 ;  /* 0x0000000400147305 */ /* 0x0002a2000020f000 */
[----:B------:R-:W-:Y:S01]  /*53c0*/  SHF.R.U32.HI R2, RZ, UR4, R3 ;  /* 0x00000004ff027c19 */ /* 0x000fe20008011603 */
[----:B------:R-:W-:-:S03]  /*53d0*/  ULDC UR4, c[0x0][0x658] ;  /* 0x0001960000047ab9 */ /* 0x000fc60000000800 */
[--C-:B------:R-:W-:Y:S02]  /*53e0*/  SHF.R.U64 R13, R15, UR4, R2.reuse ;  /* 0x000000040f0d7c19 */ /* 0x100fe40008001202 */
[----:B------:R-:W-:-:S03]  /*53f0*/  SHF.R.U32.HI R19, RZ, UR4, R2 ;  /* 0x00000004ff137c19 */ /* 0x000fc60008011602 */
[----:B------:R-:W-:Y:S02]  /*5400*/  IMAD.MOV.U32 R2, RZ, RZ, R13 ;  /* 0x000000ffff027224 */ /* 0x000fe400078e000d */
[----:B------:R-:W-:Y:S01]  /*5410*/  IMAD.MOV.U32 R3, RZ, RZ, R19 ;  /* 0x000000ffff037224 */ /* 0x000fe200078e0013 */
[----:B-1----:R-:W-:Y:S06]  /*5420*/  @!P1 BRA `(.L_x_110) ;  /* 0x0000000000289947 */ /* 0x002fec0003800000 */
        /* <DEDUP_REMOVED lines=10> */
.L_x_110:
[----:B------:R-:W1:Y:S01]  /*54d0*/  LDC R4, c[0x0][0x65c] ;  /* 0x00019700ff047b82 */ /* 0x000e620000000800 */
[----:B------:R-:W-:Y:S01]  /*54e0*/  ULDC UR4, c[0x0][0x648] ;  /* 0x0001920000047ab9 */ /* 0x000fe20000000800 */
[----:B------:R-:W-:Y:S01]  /*54f0*/  LOP3.LUT R15, R15, UR16, RZ, 0xc0, !PT ;  /* 0x000000100f0f7c12 */ /* 0x000fe2000f8ec0ff */
[----:B--2---:R-:W-:Y:S01]  /*5500*/  IMAD.MOV R20, RZ, RZ, -R20 ;  /* 0x000000ffff147224 */ /* 0x004fe200078e0a14 */
[----:B------:R-:W-:Y:S01]  /*5510*/  SHF.R.U64 R2, R2, UR4, R3 ;  /* 0x0000000402027c19 */ /* 0x000fe20008001203 */
[----:B------:R-:W-:Y:S01]  /*5520*/  ULDC UR4, c[0x0][0x638] ;  /* 0x00018e0000047ab9 */ /* 0x000fe20000000800 */
[----:B------:R-:W-:Y:S01]  /*5530*/  LOP3.LUT R12, R12, UR15, RZ, 0xc0, !PT ;  /* 0x0000000f0c0c7c12 */ /* 0x000fe2000f8ec0ff */
[----:B------:R-:W-:Y:S01]  /*5540*/  ULDC UR5, c[0x0][0x610] ;  /* 0x0001840000057ab9 */ /* 0x000fe20000000800 */
[----:B------:R-:W-:Y:S01]  /*5550*/  IMAD.MOV.U32 R3, RZ, RZ, 0x1 ;  /* 0x00000001ff037424 */ /* 0x000fe200078e00ff */
[----:B-1----:R-:W-:Y:S01]  /*5560*/  ISETP.NE.AND P1, PT, R4, 0x1, PT ;  /* 0x000000010400780c */ /* 0x002fe20003f25270 */
[----:B------:R-:W-:-:S02]  /*5570*/  IMAD.MOV R4, RZ, RZ, -R2 ;  /* 0x000000ffff047224 */ /* 0x000fc400078e0a02 */
[----:B------:R-:W-:Y:S02]  /*5580*/  IMAD R2, R2, UR17, R15 ;  /* 0x0000001102027c24 */ /* 0x000fe4000f8e020f */
[----:B------:R-:W-:Y:S01]  /*5590*/  IMAD R13, R4, UR4, R13 ;  /* 0x00000004040d7c24 */ /* 0x000fe2000f8e020d */
[----:B------:R-:W-:-:S07]  /*55a0*/  ULDC UR4, c[0x0][0x600] ;  /* 0x0001800000047ab9 */ /* 0x000fce0000000800 */
[----:B0-----:R-:W-:-:S04]  /*55b0*/  @P1 IMAD R11, R14, R20, R9 ;  /* 0x000000140e0b1224 */ /* 0x001fc800078e0209 */
[----:B------:R-:W-:Y:S02]  /*55c0*/  IMAD R11, R2, UR5, R11 ;  /* 0x00000005020b7c24 */ /* 0x000fe4000f8e020b */
[----:B------:R-:W-:-:S05]  /*55d0*/  IMAD R2, R13, UR4, R12 ;  /* 0x000000040d027c24 */ /* 0x000fca000f8e020c */
[----:B------:R-:W-:Y:S02]  /*55e0*/  SEL R22, R2, R11, !P1 ;  /* 0x0000000b02167207 */ /* 0x000fe40004800000 */
[----:B------:R-:W-:Y:S01]  /*55f0*/  SEL R19, R11, R2, !P1 ;  /* 0x000000020b137207 */ /* 0x000fe20004800000 */
[----:B------:R-:W-:-:S07]  /*5600*/  IMAD.MOV.U32 R2, RZ, RZ, R10 ;  /* 0x000000ffff027224 */ /* 0x000fce00078e000a */
.L_x_108:
[----:B------:R-:W-:Y:S05]  /*5610*/  BSYNC B1 ;  /* 0x0000000000017941 */ /* 0x000fea0003800000 */
.L_x_107:
[----:B------:R-:W-:-:S13]  /*5620*/  LOP3.LUT P1, RZ, R3, 0xff, RZ, 0xc0, !PT ;  /* 0x000000ff03ff7812 */ /* 0x000fda000782c0ff */
[----:B------:R-:W-:Y:S05]  /*5630*/  @P1 BRA `(.L_x_111) ;  /* 0xfffffff400381947 */ /* 0x000fea000383ffff */
[----:B------:R-:W-:Y:S05]  /*5640*/  BSYNC B0 ;  /* 0x0000000000007941 */ /* 0x000fea0003800000 */
.L_x_99:
[----:B------:R-:W-:-:S03]  /*5650*/  UMOV UR4, 0xffffffff ;  /* 0xffffffff00047882 */ /* 0x000fc60000000000 */
[----:B------:R-:W-:Y:S05]  /*5660*/  BRA.DIV UR4, `(.L_x_112) ;  /* 0x00000006041c7947 */ /* 0x000fea000b800000 */
[----:B------:R-:W-:-:S13]  /*5670*/  ELECT P6, URZ, PT ;  /* 0x00000000003f782f */ /* 0x000fda00038c0000 */
.L_x_127:
[----:B------:R-:W-:Y:S04]  /*5680*/  BSSY B0, `(.L_x_113) ;  /* 0x0000022000007945 */ /* 0x000fe80003800000 */
[----:B------:R-:W-:Y:S05]  /*5690*/  @!P6 BRA `(.L_x_114) ;  /* 0x000000000080e947 */ /* 0x000fea0003800000 */
[----:B------:R-:W-:-:S04]  /*56a0*/  LOP3.LUT R16, R16, 0x2, RZ, 0xfc, !PT ;  /* 0x0000000210107812 */ /* 0x000fc800078efcff */
[----:B------:R-:W-:-:S13]  /*56b0*/  ISETP.NE.AND P0, PT, R16, 0x3, PT ;  /* 0x000000031000780c */ /* 0x000fda0003f05270 */
[----:B------:R-:W-:Y:S05]  /*56c0*/  @!P0 BRA `(.L_x_115) ;  /* 0x0000000000048947 */ /* 0x000fea0003800000 */
[----:B------:R-:W-:Y:S01]  /*56d0*/  BPT.TRAP 0x1 ;  /* 0x000000040000795c */ /* 0x000fe20000300000 */
.L_x_115:
[----:B------:R-:W0:Y:S01]  /*56e0*/  S2R R3, SR_CgaCtaId ;  /* 0x0000000000037919 */ /* 0x000e220000008800 */
[----:B------:R-:W-:Y:S02]  /*56f0*/  MOV R2, 0x400 ;  /* 0x0000040000027802 */ /* 0x000fe40000000f00 */
[----:B------:R-:W-:Y:S02]  /*5700*/  SHF.L.U32 R4, R0, 0x1f, RZ ;  /* 0x0000001f00047819 */ /* 0x000fe400000006ff */
[----:B0-----:R-:W-:-:S05]  /*5710*/  LEA R2, R3, R2, 0x18 ;  /* 0x0000000203027211 */ /* 0x001fca00078ec0ff */
[----:B------:R-:W-:-:S04]  /*5720*/  VIADD R2, R2, 0x18 ;  /* 0x0000001802027836 */ /* 0x000fc80000000000 */
[C---:B------:R-:W-:Y:S02]  /*5730*/  IMAD R9, R7.reuse, 0x8, R2 ;  /* 0x0000000807097824 */ /* 0x040fe400078e0202 */
[----:B------:R-:W-:Y:S02]  /*5740*/  VIADD R7, R7, 0x1 ;  /* 0x0000000107077836 */ /* 0x000fe40000000000 */
[----:B------:R-:W0:Y:S03]  /*5750*/  SYNCS.PHASECHK.TRANS64.TRYWAIT P0, [R9+URZ], R4 ;  /* 0x00000004090075a7 */ /* 0x000e26000800017f */
[----:B------:R-:W-:-:S04]  /*5760*/  ISETP.NE.AND P1, PT, R7, 0x3, PT ;  /* 0x000000030700780c */ /* 0x000fc80003f25270 */
[----:B------:R-:W-:Y:S02]  /*5770*/  SEL R3, RZ, 0x1, P1 ;  /* 0x00000001ff037807 */ /* 0x000fe40000800000 */
[----:B------:R-:W-:Y:S02]  /*5780*/  SEL R7, R7, RZ, P1 ;  /* 0x000000ff07077207 */ /* 0x000fe40000800000 */
[----:B------:R-:W-:-:S03]  /*5790*/  LOP3.LUT R11, R0, R3, RZ, 0x3c, !PT ;  /* 0x00000003000b7212 */ /* 0x000fc600078e3cff */
[----:B------:R-:W-:Y:S01]  /*57a0*/  IMAD R6, R7, 0x8, R2 ;  /* 0x0000000807067824 */ /* 0x000fe200078e0202 */
[----:B------:R-:W-:Y:S01]  /*57b0*/  SHF.L.U32 R5, R11, 0x1f, RZ ;  /* 0x0000001f0b057819 */ /* 0x000fe200000006ff */
[----:B0-----:R-:W-:Y:S06]  /*57c0*/  @!P0 BRA `(.L_x_116) ;  /* 0x0000000000e48947 */ /* 0x001fec0003800000 */
.L_x_128:
[----:B------:R-:W1:Y:S01]  /*57d0*/  SYNCS.PHASECHK.TRANS64.TRYWAIT P0, [R6+URZ], R5 ;  /* 0x00000005060075a7 */ /* 0x000e62000800017f */
[----:B------:R-:W-:-:S05]  /*57e0*/  VIADD R0, R7, 0x1 ;  /* 0x0000000107007836 */ /* 0x000fca0000000000 */
[----:B------:R-:W-:-:S04]  /*57f0*/  ISETP.NE.AND P1, PT, R0, 0x3, PT ;  /* 0x000000030000780c */ /* 0x000fc80003f25270 */
[----:B0-----:R-:W-:Y:S02]  /*5800*/  SEL R4, RZ, 0x1, P1 ;  /* 0x00000001ff047807 */ /* 0x001fe40000800000 */
[----:B------:R-:W-:Y:S02]  /*5810*/  SEL R3, R0, RZ, P1 ;  /* 0x000000ff00037207 */ /* 0x000fe40000800000 */
[----:B------:R-:W-:Y:S01]  /*5820*/  LOP3.LUT R0, R11, R4, RZ, 0x3c, !PT ;  /* 0x000000040b007212 */ /* 0x000fe200078e3cff */
[----:B-1----:R-:W-:Y:S06]  /*5830*/  @!P0 BRA `(.L_x_117) ;  /* 0x0000000000dc8947 */ /* 0x002fec0003800000 */
.L_x_129:
[----:B------:R-:W-:Y:S01]  /*5840*/  IMAD R3, R3, 0x8, R2 ;  /* 0x0000000803037824 */ /* 0x000fe200078e0202 */
[----:B------:R-:W-:-:S07]  /*5850*/  SHF.L.U32 R0, R0, 0x1f, RZ ;  /* 0x0000001f00007819 */ /* 0x000fce00000006ff */
.L_x_118:
[----:B-1----:R1:W2:Y:S02]  /*5860*/  SYNCS.PHASECHK.TRANS64.TRYWAIT P0, [R3+URZ], R0 ;  /* 0x00000000030075a7 */ /* 0x0022a4000800017f */
[----:B--2---:R-:W-:Y:S05]  /*5870*/  @!P0 NANOSLEEP.SYNCS 0x989680 ;  /* 0x009896800000895d */ /* 0x004fea0003900000 */
[----:B------:R-:W2:Y:S02]  /*5880*/  @!P0 SYNCS.PHASECHK.TRANS64 P0, [R3+URZ], R0 ;  /* 0x00000000030085a7 */ /* 0x000ea4000800007f */
[----:B--2---:R-:W-:Y:S05]  /*5890*/  @!P0 BRA `(.L_x_118) ;  /* 0xfffffffc00f08947 */ /* 0x004fea000383ffff */
.L_x_114:
[----:B------:R-:W-:Y:S05]  /*58a0*/  BSYNC B0 ;  /* 0x0000000000007941 */ /* 0x000fea0003800000 */
.L_x_113:
[----:B------:R-:W-:Y:S05]  /*58b0*/  EXIT ;  /* 0x000000000000794d */ /* 0x000fea0003800000 */
.L_x_15:
[----:B-1----:R1:W2:Y:S02]  /*58c0*/  SYNCS.PHASECHK.TRANS64.TRYWAIT P0, [R63+URZ], R0 ;  /* 0x000000003f0075a7 */ /* 0x0022a4000800017f */
[----:B--2---:R-:W-:Y:S05]  /*58d0*/  @!P0 NANOSLEEP.SYNCS 0x989680 ;  /* 0x009896800000895d */ /* 0x004fea0003900000 */
[----:B------:R-:W2:Y:S02]  /*58e0*/  @!P0 SYNCS.PHASECHK.TRANS64 P0, [R63+URZ], R0 ;  /* 0x000000003f0085a7 */ /* 0x000ea4000800007f */
[----:B--2---:R-:W-:Y:S05]  /*58f0*/  @!P0 BRA `(.L_x_15) ;  /* 0xfffffffc00f08947 */ /* 0x004fea000383ffff */
[----:B------:R-:W-:Y:S05]  /*5900*/  BRA `(.L_x_119) ;  /* 0xffffffb800f47947 */ /* 0x000fea000383ffff */
.L_x_20:
[----:B--2---:R2:W3:Y:S02]  /*5910*/  SYNCS.PHASECHK.TRANS64.TRYWAIT P1, [R3+URZ], R0 ;  /* 0x00000000030075a7 */ /* 0x0044e4000802017f */
[----:B---3--:R-:W-:Y:S05]  /*5920*/  @!P1 NANOSLEEP.SYNCS 0x989680 ;  /* 0x009896800000995d */ /* 0x008fea0003900000 */
[----:B------:R-:W3:Y:S02]  /*5930*/  @!P1 SYNCS.PHASECHK.TRANS64 P1, [R3+URZ], R0 ;  /* 0x00000000030095a7 */ /* 0x000ee4000802007f */
[----:B---3--:R-:W-:Y:S05]  /*5940*/  @!P1 BRA `(.L_x_20) ;  /* 0xfffffffc00f09947 */ /* 0x008fea000383ffff */
[----:B------:R-:W-:Y:S05]  /*5950*/  BRA `(.L_x_19) ;  /* 0xffffffbc00587947 */ /* 0x000fea000383ffff */
.L_x_25:
[----:B--2---:R-:W-:-:S04]  /*5960*/  IMAD.U32 R4, RZ, RZ, UR4 ;  /* 0x00000004ff047e24 */ /* 0x004fc8000f8e00ff */
[----:B------:R2:W3:Y:S03]  /*5970*/  SYNCS.PHASECHK.TRANS64.TRYWAIT P1, [R4+URZ], R3 ;  /* 0x00000003040075a7 */ /* 0x0004e6000802017f */
[----:B---3--:R-:W-:Y:S05]  /*5980*/  @!P1 NANOSLEEP.SYNCS 0x989680 ;  /* 0x009896800000995d */ /* 0x008fea0003900000 */
[----:B------:R-:W3:Y:S02]  /*5990*/  @!P1 SYNCS.PHASECHK.TRANS64 P1, [R4+URZ], R3 ;  /* 0x00000003040095a7 */ /* 0x000ee4000802007f */
[----:B---3--:R-:W-:Y:S05]  /*59a0*/  @!P1 BRA `(.L_x_25) ;  /* 0xfffffffc00ec9947 */ /* 0x008fea000383ffff */
[----:B------:R-:W-:Y:S05]  /*59b0*/  BRA `(.L_x_24) ;  /* 0xffffffc000107947 */ /* 0x000fea000383ffff */
.L_x_31:
[----:B---3--:R3:W4:Y:S02]  /*59c0*/  SYNCS.PHASECHK.TRANS64.TRYWAIT P0, [R63+URZ+0x10], R0 ;  /* 0x000010003f0075a7 */ /* 0x008724000800017f */
[----:B----4-:R-:W-:Y:S05]  /*59d0*/  @!P0 NANOSLEEP.SYNCS 0x989680 ;  /* 0x009896800000895d */ /* 0x010fea0003900000 */
[----:B------:R-:W4:Y:S02]  /*59e0*/  @!P0 SYNCS.PHASECHK.TRANS64 P0, [R63+URZ+0x10], R0 ;  /* 0x000010003f0085a7 */ /* 0x000f24000800007f */
[----:B----4-:R-:W-:Y:S05]  /*59f0*/  @!P0 BRA `(.L_x_31) ;  /* 0xfffffffc00f08947 */ /* 0x010fea000383ffff */
[----:B------:R-:W-:Y:S05]  /*5a00*/  BRA `(.L_x_120) ;  /* 0xffffffc400487947 */ /* 0x000fea000383ffff */
.L_x_100:
[----:B------:R-:W-:Y:S01]  /*5a10*/  BSSY B1, `(.L_x_121) ;  /* 0x0000006000017945 */ /* 0x000fe20003800000 */
[----:B------:R-:W-:-:S07]  /*5a20*/  IMAD.MOV.U32 R15, RZ, RZ, -0x1 ;  /* 0xffffffffff0f7424 */ /* 0x000fce00078e00ff */
[----:B-----5:R-:W-:Y:S05]  /*5a30*/  WARPSYNC.COLLECTIVE R15, `(.L_x_122) ;  /* 0x000000000f0c7348 */ /* 0x020fea0003c00000 */
[----:B------:R-:W-:Y:S02]  /*5a40*/  ELECT P6, UR62, PT ;  /* 0x00000000003e782f */ /* 0x000fe400038c0000 */
[----:B------:R-:W-:Y:S01]  /*5a50*/  MOV R14, UR62 ;  /* 0x0000003e000e7c02 */ /* 0x000fe20008000f00 */
[----:B-----5:R-:W-:Y:S10]  /*5a60*/  ENDCOLLECTIVE ;  /* 0x000000000000791b */ /* 0x020ff40003800000 */
.L_x_122:
[----:B------:R-:W-:Y:S05]  /*5a70*/  BSYNC B1 ;  /* 0x0000000000017941 */ /* 0x000fea0003800000 */
.L_x_121:
[----:B------:R-:W-:Y:S05]  /*5a80*/  BRA `(.L_x_123) ;  /* 0xfffffff000307947 */ /* 0x000fea000383ffff */
.L_x_103:
[----:B0-----:R0:W1:Y:S02]  /*5a90*/  SYNCS.PHASECHK.TRANS64.TRYWAIT P1, [R10+URZ+0x18], R5 ;  /* 0x000018050a0075a7 */ /* 0x001064000802017f */
[----:B-1----:R-:W-:Y:S05]  /*5aa0*/  @!P1 NANOSLEEP.SYNCS 0x989680 ;  /* 0x009896800000995d */ /* 0x002fea0003900000 */
[----:B------:R-:W1:Y:S02]  /*5ab0*/  @!P1 SYNCS.PHASECHK.TRANS64 P1, [R10+URZ+0x18], R5 ;  /* 0x000018050a0095a7 */ /* 0x000e64000802007f */
[----:B-1----:R-:W-:Y:S05]  /*5ac0*/  @!P1 BRA `(.L_x_103) ;  /* 0xfffffffc00f09947 */ /* 0x002fea000383ffff */
[----:B------:R-:W-:Y:S05]  /*5ad0*/  BRA `(.L_x_124) ;  /* 0xfffffff000647947 */ /* 0x000fea000383ffff */
.L_x_112:
[----:B------:R-:W-:Y:S01]  /*5ae0*/  BSSY B0, `(.L_x_125) ;  /* 0x0000006000007945 */ /* 0x000fe20003800000 */
[----:B------:R-:W-:-:S07]  /*5af0*/  IMAD.MOV.U32 R15, RZ, RZ, -0x1 ;  /* 0xffffffffff0f7424 */ /* 0x000fce00078e00ff */
[----:B-----5:R-:W-:Y:S05]  /*5b00*/  WARPSYNC.COLLECTIVE R15, `(.L_x_126) ;  /* 0x000000000f0c7348 */ /* 0x020fea0003c00000 */
[----:B------:R-:W-:Y:S02]  /*5b10*/  ELECT P6, UR62, PT ;  /* 0x00000000003e782f */ /* 0x000fe400038c0000 */
[----:B------:R-:W-:Y:S01]  /*5b20*/  MOV R14, UR62 ;  /* 0x0000003e000e7c02 */ /* 0x000fe20008000f00 */
[----:B-----5:R-:W-:Y:S10]  /*5b30*/  ENDCOLLECTIVE ;  /* 0x000000000000791b */ /* 0x020ff40003800000 */
.L_x_126:
[----:B------:R-:W-:Y:S05]  /*5b40*/  BSYNC B0 ;  /* 0x0000000000007941 */ /* 0x000fea0003800000 */
.L_x_125:
[----:B------:R-:W-:Y:S05]  /*5b50*/  BRA `(.L_x_127) ;  /* 0xfffffff800c87947 */ /* 0x000fea000383ffff */
.L_x_116:
[----:B0-----:R0:W1:Y:S02]  /*5b60*/  SYNCS.PHASECHK.TRANS64.TRYWAIT P0, [R9+URZ], R4 ;  /* 0x00000004090075a7 */ /* 0x001064000800017f */
[----:B-1----:R-:W-:Y:S05]  /*5b70*/  @!P0 NANOSLEEP.SYNCS 0x989680 ;  /* 0x009896800000895d */ /* 0x002fea0003900000 */
[----:B------:R-:W1:Y:S02]  /*5b80*/  @!P0 SYNCS.PHASECHK.TRANS64 P0, [R9+URZ], R4 ;  /* 0x00000004090085a7 */ /* 0x000e64000800007f */
[----:B-1----:R-:W-:Y:S05]  /*5b90*/  @!P0 BRA `(.L_x_116) ;  /* 0xfffffffc00f08947 */ /* 0x002fea000383ffff */
[----:B------:R-:W-:Y:S05]  /*5ba0*/  BRA `(.L_x_128) ;  /* 0xfffffffc00087947 */ /* 0x000fea000383ffff */
.L_x_117:
[----:B0-----:R0:W1:Y:S02]  /*5bb0*/  SYNCS.PHASECHK.TRANS64.TRYWAIT P0, [R6+URZ], R5 ;  /* 0x00000005060075a7 */ /* 0x001064000800017f */
[----:B-1----:R-:W-:Y:S05]  /*5bc0*/  @!P0 NANOSLEEP.SYNCS 0x989680 ;  /* 0x009896800000895d */ /* 0x002fea0003900000 */
[----:B------:R-:W1:Y:S02]  /*5bd0*/  @!P0 SYNCS.PHASECHK.TRANS64 P0, [R6+URZ], R5 ;  /* 0x00000005060085a7 */ /* 0x000e64000800007f */
[----:B-1----:R-:W-:Y:S05]  /*5be0*/  @!P0 BRA `(.L_x_117) ;  /* 0xfffffffc00f08947 */ /* 0x002fea000383ffff */
[----:B------:R-:W-:Y:S05]  /*5bf0*/  BRA `(.L_x_129) ;  /* 0xfffffffc00107947 */ /* 0x000fea000383ffff */
.L_x_130:
[----:B------:R-:W-:-:S00]  /*5c00*/  BRA `(.L_x_130) ;  /* 0xfffffffc00fc7947 */ /* 0x000fc0000383ffff */
[----:B------:R-:W-:-:S00]  /*5c10*/  NOP ;  /* 0x0000000000007918 */ /* 0x000fc00000000000 */
        /* <DEDUP_REMOVED lines=14> */
.L_x_131:


//--------------------- .nv.global.init           --------------------------
	.section	.nv.global.init,"aw",@progbits
.nv.global.init:
	.type		$str$22,@object
	.size		$str$22,($str$23 - $str$22)
$str$22:
        /*0000*/ 	.byte	0x6b, 0x5f, 0x74, 0x69, 0x6c, 0x65, 0x5f, 0x63, 0x6f, 0x75, 0x6e, 0x74, 0x20, 0x3e, 0x3d, 0x20
        /*0010*/ 	.byte	0x31, 0x00
	.type		$str$23,@object
	.size		$str$23,(__unnamed_1 - $str$23)
$str$23:
        /*0012*/ 	.byte	0x2f, 0x74, 0x6d, 0x70, 0x2f, 0x63, 0x75, 0x74, 0x6c, 0x61, 0x73, 0x73, 0x5f, 0x73, 0x77, 0x65
        /*0022*/ 	.byte	0x65, 0x70, 0x5f, 0x73, 0x72, 0x63, 0x2f, 0x69, 0x6e, 0x63, 0x6c, 0x75, 0x64, 0x65, 0x2f, 0x63
        /*0032*/ 	.byte	0x75, 0x74, 0x6c, 0x61, 0x73, 0x73, 0x2f, 0x67, 0x65, 0x6d, 0x6d, 0x2f, 0x63, 0x6f, 0x6c, 0x6c
        /*0042*/ 	.byte	0x65, 0x63, 0x74, 0x69, 0x76, 0x65, 0x2f, 0x73, 0x6d, 0x39, 0x30, 0x5f, 0x6d, 0x6d, 0x61, 0x5f
        /*0052*/ 	.byte	0x74, 0x6d, 0x61, 0x5f, 0x67, 0x6d, 0x6d, 0x61, 0x5f, 0x73, 0x73, 0x5f, 0x77, 0x61, 0x72, 0x70
        /*0062*/ 	.byte	0x73, 0x70, 0x65, 0x63, 0x69, 0x61, 0x6c, 0x69, 0x7a, 0x65, 0x64, 0x2e, 0x68, 0x70, 0x70, 0x00
	.type		__unnamed_1,@object
	.size		__unnamed_1,(.L_0 - __unnamed_1)
__unnamed_1:
        /*0072*/ 	.byte	0x76, 0x6f, 0x69, 0x64, 0x20, 0x63, 0x75, 0x74, 0x6c, 0x61, 0x73, 0x73, 0x3a, 0x3a, 0x67, 0x65
        /* <DEDUP_REMOVED lines=179> */
        /*0bb2*/ 	.byte	0x74, 0x65, 0x3a, 0x3a, 0x69, 0x64, 0x65, 0x6e, 0x74, 0x69, 0x74, 0x79, 0x5d, 0x00
.L_0:


//--------------------- .nv.shared._ZN7cutlass13device_kernelINS_4gemm6kernel13GemmUniversalIN4cute5tupleIJiiiiEEENS1_10collective13CollectiveMmaINS1_34MainloopSm90TmaGmmaWarpSpecializedILi3ENS5_IJNS4_1CILi1EEESB_SB_EEENS1_32KernelTmaWarpSpecializedPingpongEEENS5_IJNSA_ILi64EEESF_SF_EEENS_10bfloat16_tENS5_IJlSB_lEEESH_SI_NS4_8TiledMMAINS4_8MMA_AtomIJNS4_4SM904GMMA27MMA_64x64x16_F32BF16BF16_SSILNSM_5MajorE0ELSO_0ELNSM_7ScaleInE1ELSP_1EEEEEENS4_6LayoutISC_NS5_IJNSA_ILi0EEEST_ST_EEEEENS5_IJNS4_10UnderscoreESW_SW_EEEEENS4_13SM90_TMA_LOADENS4_14ComposedLayoutINS4_7SwizzleILi3ELi4ELi3EEENS4_18smem_ptr_flag_bitsILi16EEENSS_INS5_IJNSA_ILi8EEESF_EEENS5_IJSF_SB_EEEEEEEvNS4_8identityESZ_S19_vS1A_EENS_8epilogue10collective6detail29Sm90TmaWarpSpecializedAdapterINS1D_15DefaultEpilogueISH_SI_SI_NS1C_6thread17LinearCombinationISH_Li1EffLNS1H_9ScaleType4KindE0ELNS_15FloatRoundStyleE2ESH_EENS1_15EpilogueDefaultEEEEEvvEEEEvNT_6ParamsE --------------------------
	.section	.nv.shared._ZN7cutlass13device_kernelINS_4gemm6kernel13GemmUniversalIN4cute5tupleIJiiiiEEENS1_10collective13CollectiveMmaINS1_34MainloopSm90TmaGmmaWarpSpecializedILi3ENS5_IJNS4_1CILi1EEESB_SB_EEENS1_32KernelTmaWarpSpecializedPingpongEEENS5_IJNSA_ILi64EEESF_SF_EEENS_10bfloat16_tENS5_IJlSB_lEEESH_SI_NS4_8TiledMMAINS4_8MMA_AtomIJNS4_4SM904GMMA27MMA_64x64x16_F32BF16BF16_SSILNSM_5MajorE0ELSO_0ELNSM_7ScaleInE1ELSP_1EEEEEENS4_6LayoutISC_NS5_IJNSA_ILi0EEEST_ST_EEEEENS5_IJNS4_10UnderscoreESW_SW_EEEEENS4_13SM90_TMA_LOADENS4_14ComposedLayoutINS4_7SwizzleILi3ELi4ELi3EEENS4_18smem_ptr_flag_bitsILi16EEENSS_INS5_IJNSA_ILi8EEESF_EEENS5_IJSF_SB_EEEEEEEvNS4_8identityESZ_S19_vS1A_EENS_8epilogue10collective6detail29Sm90TmaWarpSpecializedAdapterINS1D_15DefaultEpilogueISH_SI_SI_NS1C_6thread17LinearCombinationISH_Li1EffLNS1H_9ScaleType4KindE0ELNS_15FloatRoundStyleE2ESH_EENS1_15EpilogueDefaultEEEEEvvEEEEvNT_6ParamsE,"aw",@nobits
	.sectionflags	@""
	.align	16
	.zero		1024


//--------------------- .nv.shared.reserved.0     --------------------------
	.section	.nv.shared.reserved.0,"aw",@nobits
	.weak		__nv_reservedSMEM_offset_0_alias
	.size		__nv_reservedSMEM_offset_0_alias, 0, 0
	.other		__nv_reservedSMEM_offset_0_alias,@"STO_CUDA_RESERVED_SHARED STV_DEFAULT"
__nv_reservedSMEM_offset_0_alias:
	.zero		0


//--------------------- .nv.global                --------------------------
	.section	.nv.global,"aw",@nobits
.nv.global:
	.type		_ZN40_INTERNAL_f8548cf3_4_k_cu_77ee9b2d_228904cute1_E,@object
	.size		_ZN40_INTERNAL_f8548cf3_4_k_cu_77ee9b2d_228904cute1_E,(_ZN40_INTERNAL_f8548cf3_4_k_cu_77ee9b2d_228904cuda3std3__45__cpo6cbeginE - _ZN40_INTERNAL_f8548cf3_4_k_cu_77ee9b2d_228904cute1_E)
_ZN40_INTERNAL_f8548cf3_4_k_cu_77ee9b2d_228904cute1_E:
	.zero		1
	.type		_ZN40_INTERNAL_f8548cf3_4_k_cu_77ee9b2d_228904cuda3std3__45__cpo6cbeginE,@object
	.size		_ZN40_INTERNAL_f8548cf3_4_k_cu_77ee9b2d_228904cuda3std3__45__cpo6cbeginE,(_ZN40_INTERNAL_f8548cf3_4_k_cu_77ee9b2d_228904cuda3std3__48in_placeE - _ZN40_INTERNAL_f8548cf3_4_k_cu_77ee9b2d_228904cuda3std3__45__cpo6cbeginE)
_ZN40_INTERNAL_f8548cf3_4_k_cu_77ee9b2d_228904cuda3std3__45__cpo6cbeginE:
	.zero		1
	.type		_ZN40_INTERNAL_f8548cf3_4_k_cu_77ee9b2d_228904cuda3std3__48in_placeE,@object
	.size		_ZN40_INTERNAL_f8548cf3_4_k_cu_77ee9b2d_228904cuda3std3__48in_placeE,(_ZN40_INTERNAL_f8548cf3_4_k_cu_77ee9b2d_228904cuda3std6ranges3__45__cpo9iter_moveE - _ZN40_INTERNAL_f8548cf3_4_k_cu_77ee9b2d_228904cuda3std3__48in_placeE)
_ZN40_INTERNAL_f8548cf3_4_k_cu_77ee9b2d_228904cuda3std3__48in_placeE:
	.zero		1
	.type		_ZN40_INTERNAL_f8548cf3_4_k_cu_77ee9b2d_228904cuda3std6ranges3__45__cpo9iter_moveE,@object
	.size		_ZN40_INTERNAL_f8548cf3_4_k_cu_77ee9b2d_228904cuda3std6ranges3__45__cpo9iter_moveE,(_ZN40_INTERNAL_f8548cf3_4_k_cu_77ee9b2d_228904cuda3std3__45__cpo5beginE - _ZN40_INTERNAL_f8548cf3_4_k_cu_77ee9b2d_228904cuda3std6ranges3__45__cpo9iter_moveE)
_ZN40_INTERNAL_f8548cf3_4_k_cu_77ee9b2d_228904cuda3std6ranges3__45__cpo9iter_moveE:
	.zero		1
	.type		_ZN40_INTERNAL_f8548cf3_4_k_cu_77ee9b2d_228904cuda3std3__45__cpo5beginE,@object
	.size		_ZN40_INTERNAL_f8548cf3_4_k_cu_77ee9b2d_228904cuda3std3__45__cpo5beginE,(_ZN40_INTERNAL_f8548cf3_4_k_cu_77ee9b2d_228904cuda3std3__442_GLOBAL__N__f8548cf3_4_k_cu_77ee9b2d_228906ignoreE - _ZN40_INTERNAL_f8548cf3_4_k_cu_77ee9b2d_228904cuda3std3__45__cpo5beginE)
_ZN40_INTERNAL_f8548cf3_4_k_cu_77ee9b2d_228904cuda3std3__45__cpo5beginE:
	.zero		1
	.type		_ZN40_INTERNAL_f8548cf3_4_k_cu_77ee9b2d_228904cuda3std3__442_GLOBAL__N__f8548cf3_4_k_cu_77ee9b2d_228906ignoreE,@object
	.size		_ZN40_INTERNAL_f8548cf3_4_k_cu_77ee9b2d_228904cuda3std3__442_GLOBAL__N__f8548cf3_4_k_cu_77ee9b2d_228906ignoreE,(_ZN40_INTERNAL_f8548cf3_4_k_cu_77ee9b2d_228904cute7productE - _ZN40_INTERNAL_f8548cf3_4_k_cu_77ee9b2d_228904cuda3std3__442_GLOBAL__N__f8548cf3_4_k_cu_77ee9b2d_228906ignoreE)
_ZN40_INTERNAL_f8548cf3_4_k_cu_77ee9b2d_228904cuda3std3__442_GLOBAL__N__f8548cf3_4_k_cu_77ee9b2d_228906ignoreE:
	.zero		1
	.type		_ZN40_INTERNAL_f8548cf3_4_k_cu_77ee9b2d_228904cute7productE,@object
	.size		_ZN40_INTERNAL_f8548cf3_4_k_cu_77ee9b2d_228904cute7productE,(_ZN40_INTERNAL_f8548cf3_4_k_cu_77ee9b2d_228904cuda3std3__45__cpo3endE - _ZN40_INTERNAL_f8548cf3_4_k_cu_77ee9b2d_228904cute7productE)
_ZN40_INTERNAL_f8548cf3_4_k_cu_77ee9b2d_228904cute7productE:
	.zero		1
	.type		_ZN40_INTERNAL_f8548cf3_4_k_cu_77ee9b2d_228904cuda3std3__45__cpo3endE,@object
	.size		_ZN40_INTERNAL_f8548cf3_4_k_cu_77ee9b2d_228904cuda3std3__45__cpo3endE,(_ZN40_INTERNAL_f8548cf3_4_k_cu_77ee9b2d_228904cuda3std3__419piecewise_constructE - _ZN40_INTERNAL_f8548cf3_4_k_cu_77ee9b2d_228904cuda3std3__45__cpo3endE)
_ZN40_INTERNAL_f8548cf3_4_k_cu_77ee9b2d_228904cuda3std3__45__cpo3endE:
	.zero		1
	.type		_ZN40_INTERNAL_f8548cf3_4_k_cu_77ee9b2d_228904cuda3std3__419piecewise_constructE,@object
	.size		_ZN40_INTERNAL_f8548cf3_4_k_cu_77ee9b2d_228904cuda3std3__419piecewise_constructE,(_ZN40_INTERNAL_f8548cf3_4_k_cu_77ee9b2d_228904cuda3std3__45__cpo4cendE - _ZN40_INTERNAL_f8548cf3_4_k_cu_77ee9b2d_228904cuda3std3__419piecewise_constructE)
_ZN40_INTERNAL_f8548cf3_4_k_cu_77ee9b2d_228904cuda3std3__419piecewise_constructE:
	.zero		1
	.type		_ZN40_INTERNAL_f8548cf3_4_k_cu_77ee9b2d_228904cuda3std3__45__cpo4cendE,@object
	.size		_ZN40_INTERNAL_f8548cf3_4_k_cu_77ee9b2d_228904cuda3std3__45__cpo4cendE,(_ZN40_INTERNAL_f8548cf3_4_k_cu_77ee9b2d_228904cuda3std6ranges3__45__cpo4swapE - _ZN40_INTERNAL_f8548cf3_4_k_cu_77ee9b2d_228904cuda3std3__45__cpo4cendE)
_ZN40_INTERNAL_f8548cf3_4_k_cu_77ee9b2d_228904cuda3std3__45__cpo4cendE:
	.zero		1
	.type		_ZN40_INTERNAL_f8548cf3_4_k_cu_77ee9b2d_228904cuda3std6ranges3__45__cpo4swapE,@object
	.size		_ZN40_INTERNAL_f8548cf3_4_k_cu_77ee9b2d_228904cuda3std6ranges3__45__cpo4swapE,(.L_8 - _ZN40_INTERNAL_f8548cf3_4_k_cu_77ee9b2d_228904cuda3std6ranges3__45__cpo4swapE)
_ZN40_INTERNAL_f8548cf3_4_k_cu_77ee9b2d_228904cuda3std6ranges3__45__cpo4swapE:
	.zero		1
.L_8:


//--------------------- .nv.constant0._ZN7cutlass13device_kernelINS_4gemm6kernel13GemmUniversalIN4cute5tupleIJiiiiEEENS1_10collective13CollectiveMmaINS1_34MainloopSm90TmaGmmaWarpSpecializedILi3ENS5_IJNS4_1CILi1EEESB_SB_EEENS1_32KernelTmaWarpSpecializedPingpongEEENS5_IJNSA_ILi64EEESF_SF_EEENS_10bfloat16_tENS5_IJlSB_lEEESH_SI_NS4_8TiledMMAINS4_8MMA_AtomIJNS4_4SM904GMMA27MMA_64x64x16_F32BF16BF16_SSILNSM_5MajorE0ELSO_0ELNSM_7ScaleInE1ELSP_1EEEEEENS4_6LayoutISC_NS5_IJNSA_ILi0EEEST_ST_EEEEENS5_IJNS4_10UnderscoreESW_SW_EEEEENS4_13SM90_TMA_LOADENS4_14ComposedLayoutINS4_7SwizzleILi3ELi4ELi3EEENS4_18smem_ptr_flag_bitsILi16EEENSS_INS5_IJNSA_ILi8EEESF_EEENS5_IJSF_SB_EEEEEEEvNS4_8identityESZ_S19_vS1A_EENS_8epilogue10collective6detail29Sm90TmaWarpSpecializedAdapterINS1D_15DefaultEpilogueISH_SI_SI_NS1C_6thread17LinearCombinationISH_Li1EffLNS1H_9ScaleType4KindE0ELNS_15FloatRoundStyleE2ESH_EENS1_15EpilogueDefaultEEEEEvvEEEEvNT_6ParamsE --------------------------
	.section	.nv.constant0._ZN7cutlass13device_kernelINS_4gemm6kernel13GemmUniversalIN4cute5tupleIJiiiiEEENS1_10collective13CollectiveMmaINS1_34MainloopSm90TmaGmmaWarpSpecializedILi3ENS5_IJNS4_1CILi1EEESB_SB_EEENS1_32KernelTmaWarpSpecializedPingpongEEENS5_IJNSA_ILi64EEESF_SF_EEENS_10bfloat16_tENS5_IJlSB_lEEESH_SI_NS4_8TiledMMAINS4_8MMA_AtomIJNS4_4SM904GMMA27MMA_64x64x16_F32BF16BF16_SSILNSM_5MajorE0ELSO_0ELNSM_7ScaleInE1ELSP_1EEEEEENS4_6LayoutISC_NS5_IJNSA_ILi0EEEST_ST_EEEEENS5_IJNS4_10UnderscoreESW_SW_EEEEENS4_13SM90_TMA_LOADENS4_14ComposedLayoutINS4_7SwizzleILi3ELi4ELi3EEENS4_18smem_ptr_flag_bitsILi16EEENSS_INS5_IJNSA_ILi8EEESF_EEENS5_IJSF_SB_EEEEEEEvNS4_8identityESZ_S19_vS1A_EENS_8epilogue10collective6detail29Sm90TmaWarpSpecializedAdapterINS1D_15DefaultEpilogueISH_SI_SI_NS1C_6thread17LinearCombinationISH_Li1EffLNS1H_9ScaleType4KindE0ELNS_15FloatRoundStyleE2ESH_EENS1_15EpilogueDefaultEEEEEvvEEEEvNT_6ParamsE,"a",@progbits
	.sectionflags	@""
	.align	4
.nv.constant0._ZN7cutlass13device_kernelINS_4gemm6kernel13GemmUniversalIN4cute5tupleIJiiiiEEENS1_10collective13CollectiveMmaINS1_34MainloopSm90TmaGmmaWarpSpecializedILi3ENS5_IJNS4_1CILi1EEESB_SB_EEENS1_32KernelTmaWarpSpecializedPingpongEEENS5_IJNSA_ILi64EEESF_SF_EEENS_10bfloat16_tENS5_IJlSB_lEEESH_SI_NS4_8TiledMMAINS4_8MMA_AtomIJNS4_4SM904GMMA27MMA_64x64x16_F32BF16BF16_SSILNSM_5MajorE0ELSO_0ELNSM_7ScaleInE1ELSP_1EEEEEENS4_6LayoutISC_NS5_IJNSA_ILi0EEEST_ST_EEEEENS5_IJNS4_10UnderscoreESW_SW_EEEEENS4_13SM90_TMA_LOADENS4_14ComposedLayoutINS4_7SwizzleILi3ELi4ELi3EEENS4_18smem_ptr_flag_bitsILi16EEENSS_INS5_IJNSA_ILi8EEESF_EEENS5_IJSF_SB_EEEEEEEvNS4_8identityESZ_S19_vS1A_EENS_8epilogue10collective6detail29Sm90TmaWarpSpecializedAdapterINS1D_15DefaultEpilogueISH_SI_SI_NS1C_6thread17LinearCombinationISH_Li1EffLNS1H_9ScaleType4KindE0ELNS_15FloatRoundStyleE2ESH_EENS1_15EpilogueDefaultEEEEEvvEEEEvNT_6ParamsE:
	.zero		1664


//--------------------- SYMBOLS --------------------------

	.type		.nv.reservedSmem.offset0,@object
	.size		.nv.reservedSmem.offset0,0x4
	.type		__assertfail,@function
